	.target	sm_90a

	.elftype	@"ET_EXEC"


//--------------------- .note.nv.tkinfo           --------------------------
	.section	.note.nv.tkinfo,"",@"SHT_NOTE"
	.sectionflags	@"SHF_NOTE_NV_TKINFO"
	.tkinfo
        /*0018*/ 	.word	0x00000002
        /*0030*/ 	.string	""
        /*0030*/ 	.string	"ptxas"
        /*0030*/ 	.string	"Cuda compilation tools, release 13.0, V13.0.88"
        /*0030*/ 	.string	"Build cuda_13.0.r13.0/compiler.36424714_0"
        /*0030*/ 	.string	"-arch sm_90a -m 64 "



//--------------------- .note.nv.cuinfo           --------------------------
	.section	.note.nv.cuinfo,"",@"SHT_NOTE"
	.sectionflags	@"SHF_NOTE_NV_CUINFO"
        /*0018*/ 	.short	0x0002
        /*001a*/ 	.short	0x005a
        /*001c*/ 	.short	0x0082
	.zero		2


//--------------------- .nv.info                  --------------------------
	.section	.nv.info,"",@"SHT_CUDA_INFO"
	.align	4


	//----- nvinfo : EIATTR_REGCOUNT
	.align		4
        /*0000*/ 	.byte	0x04, 0x2f
        /*0002*/ 	.short	(.L_12 - .L_11)
	.align		4
.L_11:
        /*0004*/ 	.word	index@(_ZN7cutlass13device_kernelINS_4conv6kernel13ConvUniversalINS1_16ConvProblemShapeILNS1_8OperatorE0ELi2EEENS1_10collective14CollectiveConvINS1_46MainloopSm90TmaGmmaWarpSpecializedImplicitGemmILS5_0ELi11ELi2EN4cute5tupleIJNSA_1CILi1EEESD_SD_EEENS1_36KernelImplicitTmaWarpSpecializedSm90ELi1EEENSB_IJNSC_ILi256EEENSC_ILi64EEENSB_IJNSC_ILi32EEEEEEEEENS_10bfloat16_tESM_NSA_8TiledMMAINSA_8MMA_AtomIJNSA_4SM904GMMA27MMA_64x64x16_F32BF16BF16_SSILNSQ_5MajorE0ELSS_0ELNSQ_7ScaleInE1ELST_1EEEEEENSA_6LayoutISE_NSB_IJNSC_ILi0EEESX_SX_EEEEENSB_IJNSA_10UnderscoreES10_S10_EEEEENS7_6detail26Sm90ImplicitGemmTileTraitsINSA_20SM90_TMA_LOAD_IM2COLENSA_14ComposedLayoutINSA_7SwizzleILi2ELi4ELi3EEENSA_18smem_ptr_flag_bitsILi16EEENSW_INSB_IJNSB_IJNSC_ILi8EEESJ_EEENSB_IJSJ_SD_EEENSB_IJSD_NSC_ILi11EEEEEEEEENSB_IJNSB_IJSJ_SH_EEENSB_IJSD_SX_EEENSB_IJSX_NSC_ILi8192EEEEEEEEEEEEEvEENS14_INSA_13SM90_TMA_LOADENS16_IS18_S1A_NSW_INSB_IJNSB_IJS1B_S1B_EEES1D_S1F_EEENSB_IJS1H_S1I_NSB_IJSX_NSC_ILi2048EEEEEEEEEEEEEvEEEENS_8epilogue10collective6detail29Sm90TmaWarpSpecializedAdapterINS20_15DefaultEpilogueISM_NSB_IJNSB_IJlllEEESD_SX_EEES25_NS1Z_6thread17LinearCombinationISM_Li1EffLNS26_9ScaleType4KindE0ELNS_15FloatRoundStyleE2ESM_EENS_4gemm15EpilogueDefaultEEEEEvvEEEEvNT_6ParamsE)
        /*0008*/ 	.word	0x0000009a


	//----- nvinfo : EIATTR_FRAME_SIZE
	.align		4
.L_12:
        /*000c*/ 	.byte	0x04, 0x11
        /*000e*/ 	.short	(.L_14 - .L_13)
	.align		4
.L_13:
        /*0010*/ 	.word	index@(_ZN7cutlass13device_kernelINS_4conv6kernel13ConvUniversalINS1_16ConvProblemShapeILNS1_8OperatorE0ELi2EEENS1_10collective14CollectiveConvINS1_46MainloopSm90TmaGmmaWarpSpecializedImplicitGemmILS5_0ELi11ELi2EN4cute5tupleIJNSA_1CILi1EEESD_SD_EEENS1_36KernelImplicitTmaWarpSpecializedSm90ELi1EEENSB_IJNSC_ILi256EEENSC_ILi64EEENSB_IJNSC_ILi32EEEEEEEEENS_10bfloat16_tESM_NSA_8TiledMMAINSA_8MMA_AtomIJNSA_4SM904GMMA27MMA_64x64x16_F32BF16BF16_SSILNSQ_5MajorE0ELSS_0ELNSQ_7ScaleInE1ELST_1EEEEEENSA_6LayoutISE_NSB_IJNSC_ILi0EEESX_SX_EEEEENSB_IJNSA_10UnderscoreES10_S10_EEEEENS7_6detail26Sm90ImplicitGemmTileTraitsINSA_20SM90_TMA_LOAD_IM2COLENSA_14ComposedLayoutINSA_7SwizzleILi2ELi4ELi3EEENSA_18smem_ptr_flag_bitsILi16EEENSW_INSB_IJNSB_IJNSC_ILi8EEESJ_EEENSB_IJSJ_SD_EEENSB_IJSD_NSC_ILi11EEEEEEEEENSB_IJNSB_IJSJ_SH_EEENSB_IJSD_SX_EEENSB_IJSX_NSC_ILi8192EEEEEEEEEEEEEvEENS14_INSA_13SM90_TMA_LOADENS16_IS18_S1A_NSW_INSB_IJNSB_IJS1B_S1B_EEES1D_S1F_EEENSB_IJS1H_S1I_NSB_IJSX_NSC_ILi2048EEEEEEEEEEEEEvEEEENS_8epilogue10collective6detail29Sm90TmaWarpSpecializedAdapterINS20_15DefaultEpilogueISM_NSB_IJNSB_IJlllEEESD_SX_EEES25_NS1Z_6thread17LinearCombinationISM_Li1EffLNS26_9ScaleType4KindE0ELNS_15FloatRoundStyleE2ESM_EENS_4gemm15EpilogueDefaultEEEEEvvEEEEvNT_6ParamsE)
        /*0014*/ 	.word	0x00000000


	//----- nvinfo : EIATTR_MIN_STACK_SIZE
	.align		4
.L_14:
        /*0018*/ 	.byte	0x04, 0x12
        /*001a*/ 	.short	(.L_16 - .L_15)
	.align		4
.L_15:
        /*001c*/ 	.word	index@(_ZN7cutlass13device_kernelINS_4conv6kernel13ConvUniversalINS1_16ConvProblemShapeILNS1_8OperatorE0ELi2EEENS1_10collective14CollectiveConvINS1_46MainloopSm90TmaGmmaWarpSpecializedImplicitGemmILS5_0ELi11ELi2EN4cute5tupleIJNSA_1CILi1EEESD_SD_EEENS1_36KernelImplicitTmaWarpSpecializedSm90ELi1EEENSB_IJNSC_ILi256EEENSC_ILi64EEENSB_IJNSC_ILi32EEEEEEEEENS_10bfloat16_tESM_NSA_8TiledMMAINSA_8MMA_AtomIJNSA_4SM904GMMA27MMA_64x64x16_F32BF16BF16_SSILNSQ_5MajorE0ELSS_0ELNSQ_7ScaleInE1ELST_1EEEEEENSA_6LayoutISE_NSB_IJNSC_ILi0EEESX_SX_EEEEENSB_IJNSA_10UnderscoreES10_S10_EEEEENS7_6detail26Sm90ImplicitGemmTileTraitsINSA_20SM90_TMA_LOAD_IM2COLENSA_14ComposedLayoutINSA_7SwizzleILi2ELi4ELi3EEENSA_18smem_ptr_flag_bitsILi16EEENSW_INSB_IJNSB_IJNSC_ILi8EEESJ_EEENSB_IJSJ_SD_EEENSB_IJSD_NSC_ILi11EEEEEEEEENSB_IJNSB_IJSJ_SH_EEENSB_IJSD_SX_EEENSB_IJSX_NSC_ILi8192EEEEEEEEEEEEEvEENS14_INSA_13SM90_TMA_LOADENS16_IS18_S1A_NSW_INSB_IJNSB_IJS1B_S1B_EEES1D_S1F_EEENSB_IJS1H_S1I_NSB_IJSX_NSC_ILi2048EEEEEEEEEEEEEvEEEENS_8epilogue10collective6detail29Sm90TmaWarpSpecializedAdapterINS20_15DefaultEpilogueISM_NSB_IJNSB_IJlllEEESD_SX_EEES25_NS1Z_6thread17LinearCombinationISM_Li1EffLNS26_9ScaleType4KindE0ELNS_15FloatRoundStyleE2ESM_EENS_4gemm15EpilogueDefaultEEEEEvvEEEEvNT_6ParamsE)
        /*0020*/ 	.word	0x00000000
.L_16:


//--------------------- .nv.compat                --------------------------
	.section	.nv.compat,"",@"SHT_CUDA_COMPAT_INFO"
	.align	4
        /*0000*/ 	.byte	0x02, 0x09, 0x01, 0x00, 0x02, 0x02, 0x04, 0x00, 0x02, 0x05, 0x05, 0x00, 0x03, 0x07, 0x01, 0x01
        /*0010*/ 	.byte	0x02, 0x03, 0x01, 0x00, 0x02, 0x06, 0x01, 0x00, 0x04, 0x0b, 0x08, 0x00, 0x00, 0x00, 0x00, 0x00
        /*0020*/ 	.byte	0x00, 0x00, 0x00, 0x00


//--------------------- .nv.info._ZN7cutlass13device_kernelINS_4conv6kernel13ConvUniversalINS1_16ConvProblemShapeILNS1_8OperatorE0ELi2EEENS1_10collective14CollectiveConvINS1_46MainloopSm90TmaGmmaWarpSpecializedImplicitGemmILS5_0ELi11ELi2EN4cute5tupleIJNSA_1CILi1EEESD_SD_EEENS1_36KernelImplicitTmaWarpSpecializedSm90ELi1EEENSB_IJNSC_ILi256EEENSC_ILi64EEENSB_IJNSC_ILi32EEEEEEEEENS_10bfloat16_tESM_NSA_8TiledMMAINSA_8MMA_AtomIJNSA_4SM904GMMA27MMA_64x64x16_F32BF16BF16_SSILNSQ_5MajorE0ELSS_0ELNSQ_7ScaleInE1ELST_1EEEEEENSA_6LayoutISE_NSB_IJNSC_ILi0EEESX_SX_EEEEENSB_IJNSA_10UnderscoreES10_S10_EEEEENS7_6detail26Sm90ImplicitGemmTileTraitsINSA_20SM90_TMA_LOAD_IM2COLENSA_14ComposedLayoutINSA_7SwizzleILi2ELi4ELi3EEENSA_18smem_ptr_flag_bitsILi16EEENSW_INSB_IJNSB_IJNSC_ILi8EEESJ_EEENSB_IJSJ_SD_EEENSB_IJSD_NSC_ILi11EEEEEEEEENSB_IJNSB_IJSJ_SH_EEENSB_IJSD_SX_EEENSB_IJSX_NSC_ILi8192EEEEEEEEEEEEEvEENS14_INSA_13SM90_TMA_LOADENS16_IS18_S1A_NSW_INSB_IJNSB_IJS1B_S1B_EEES1D_S1F_EEENSB_IJS1H_S1I_NSB_IJSX_NSC_ILi2048EEEEEEEEEEEEEvEEEENS_8epilogue10collective6detail29Sm90TmaWarpSpecializedAdapterINS20_15DefaultEpilogueISM_NSB_IJNSB_IJlllEEESD_SX_EEES25_NS1Z_6thread17LinearCombinationISM_Li1EffLNS26_9ScaleType4KindE0ELNS_15FloatRoundStyleE2ESM_EENS_4gemm15EpilogueDefaultEEEEEvvEEEEvNT_6ParamsE --------------------------
	.section	.nv.info._ZN7cutlass13device_kernelINS_4conv6kernel13ConvUniversalINS1_16ConvProblemShapeILNS1_8OperatorE0ELi2EEENS1_10collective14CollectiveConvINS1_46MainloopSm90TmaGmmaWarpSpecializedImplicitGemmILS5_0ELi11ELi2EN4cute5tupleIJNSA_1CILi1EEESD_SD_EEENS1_36KernelImplicitTmaWarpSpecializedSm90ELi1EEENSB_IJNSC_ILi256EEENSC_ILi64EEENSB_IJNSC_ILi32EEEEEEEEENS_10bfloat16_tESM_NSA_8TiledMMAINSA_8MMA_AtomIJNSA_4SM904GMMA27MMA_64x64x16_F32BF16BF16_SSILNSQ_5MajorE0ELSS_0ELNSQ_7ScaleInE1ELST_1EEEEEENSA_6LayoutISE_NSB_IJNSC_ILi0EEESX_SX_EEEEENSB_IJNSA_10UnderscoreES10_S10_EEEEENS7_6detail26Sm90ImplicitGemmTileTraitsINSA_20SM90_TMA_LOAD_IM2COLENSA_14ComposedLayoutINSA_7SwizzleILi2ELi4ELi3EEENSA_18smem_ptr_flag_bitsILi16EEENSW_INSB_IJNSB_IJNSC_ILi8EEESJ_EEENSB_IJSJ_SD_EEENSB_IJSD_NSC_ILi11EEEEEEEEENSB_IJNSB_IJSJ_SH_EEENSB_IJSD_SX_EEENSB_IJSX_NSC_ILi8192EEEEEEEEEEEEEvEENS14_INSA_13SM90_TMA_LOADENS16_IS18_S1A_NSW_INSB_IJNSB_IJS1B_S1B_EEES1D_S1F_EEENSB_IJS1H_S1I_NSB_IJSX_NSC_ILi2048EEEEEEEEEEEEEvEEEENS_8epilogue10collective6detail29Sm90TmaWarpSpecializedAdapterINS20_15DefaultEpilogueISM_NSB_IJNSB_IJlllEEESD_SX_EEES25_NS1Z_6thread17LinearCombinationISM_Li1EffLNS26_9ScaleType4KindE0ELNS_15FloatRoundStyleE2ESM_EENS_4gemm15EpilogueDefaultEEEEEvvEEEEvNT_6ParamsE,"",@"SHT_CUDA_INFO"
	.sectionflags	@""
	.align	4


	//----- nvinfo : EIATTR_CUDA_API_VERSION
	.align		4
        /*0000*/ 	.byte	0x04, 0x37
        /*0002*/ 	.short	(.L_18 - .L_17)
.L_17:
        /*0004*/ 	.word	0x00000082


	//----- nvinfo : EIATTR_KPARAM_INFO
	.align		4
.L_18:
        /*0008*/ 	.byte	0x04, 0x17
        /*000a*/ 	.short	(.L_20 - .L_19)
.L_19:
        /*000c*/ 	.word	0x00000000
        /*0010*/ 	.short	0x0000
        /*0012*/ 	.short	0x0070
        /*0014*/ 	.byte	0x00, 0xf0, 0x01, 0x0e


	//----- nvinfo : EIATTR_SPARSE_MMA_MASK
	.align		4
.L_20:
        /*0018*/ 	.byte	0x03, 0x50
        /*001a*/ 	.short	0x0000


	//----- nvinfo : EIATTR_MAXREG_COUNT
	.align		4
        /*001c*/ 	.byte	0x03, 0x1b
        /*001e*/ 	.short	0x00ff


	//----- nvinfo : EIATTR_NUM_BARRIERS
	.align		4
        /*0020*/ 	.byte	0x02, 0x4c
        /*0022*/ 	.byte	0x01
	.zero		1


	//----- nvinfo : EIATTR_MERCURY_ISA_VERSION
	.align		4
        /*0024*/ 	.byte	0x03, 0x5f
        /*0026*/ 	.short	0x0101


	//----- nvinfo : EIATTR_COOP_GROUP_MASK_REGIDS
	.align		4
        /*0028*/ 	.byte	0x04, 0x29
        /*002a*/ 	.short	(.L_22 - .L_21)


	//   ....[0]....
.L_21:
        /*002c*/ 	.word	0xffffffff


	//   ....[1]....
        /*0030*/ 	.word	0xffffffff


	//   ....[2]....
        /*0034*/ 	.word	0xffffffff


	//----- nvinfo : EIATTR_COOP_GROUP_INSTR_OFFSETS
	.align		4
.L_22:
        /*0038*/ 	.byte	0x04, 0x28
        /*003a*/ 	.short	(.L_24 - .L_23)


	//   ....[0]....
.L_23:
        /*003c*/ 	.word	0x00000060


	//   ....[1]....
        /*0040*/ 	.word	0x00000070


	//   ....[2]....
        /*0044*/ 	.word	0x00000130


	//----- nvinfo : EIATTR_MBARRIER_INSTR_OFFSETS
	.align		4
.L_24:
        /*0048*/ 	.byte	0x04, 0x39
        /*004a*/ 	.short	(.L_26 - .L_25)


	//   ....[0]....
.L_25:
        /*004c*/ 	.word	0x00000270
        /*0050*/ 	.word	0x000000ff
        /*0054*/ 	.word	0x00037000
        /*0058*/ 	.short	0x0100
        /*005a*/ 	.byte	0x08
	.zero		1


	//   ....[1]....
        /*005c*/ 	.word	0x00000280
        /*0060*/ 	.word	0x000000ff
        /*0064*/ 	.word	0x00037058
        /*0068*/ 	.short	0x0100
        /*006a*/ 	.byte	0x08
	.zero		1


	//   ....[2]....
        /*006c*/ 	.word	0x00000290
        /*0070*/ 	.word	0x000000ff
        /*0074*/ 	.word	0x00037008
        /*0078*/ 	.short	0x0100
        /*007a*/ 	.byte	0x08
	.zero		1


	//   ....[3]....
        /*007c*/ 	.word	0x000002a0
        /*0080*/ 	.word	0x000000ff
        /*0084*/ 	.word	0x00037060
        /*0088*/ 	.short	0x0100
        /*008a*/ 	.byte	0x08
	.zero		1


	//   ....[4]....
        /*008c*/ 	.word	0x000002b0
        /*0090*/ 	.word	0x000000ff
        /*0094*/ 	.word	0x00037010
        /*0098*/ 	.short	0x0100
        /*009a*/ 	.byte	0x08
	.zero		1


	//   ....[5]....
        /*009c*/ 	.word	0x000002c0
        /*00a0*/ 	.word	0x000000ff
        /*00a4*/ 	.word	0x00037068
        /*00a8*/ 	.short	0x0100
        /*00aa*/ 	.byte	0x08
	.zero		1


	//   ....[6]....
        /*00ac*/ 	.word	0x000002d0
        /*00b0*/ 	.word	0x000000ff
        /*00b4*/ 	.word	0x00037018
        /*00b8*/ 	.short	0x0100
        /*00ba*/ 	.byte	0x08
	.zero		1


	//   ....[7]....
        /*00bc*/ 	.word	0x000002e0
        /*00c0*/ 	.word	0x000000ff
        /*00c4*/ 	.word	0x00037070
        /*00c8*/ 	.short	0x0100
        /*00ca*/ 	.byte	0x08
	.zero		1


	//   ....[8]....
        /*00cc*/ 	.word	0x000002f0
        /*00d0*/ 	.word	0x000000ff
        /*00d4*/ 	.word	0x00037020
        /*00d8*/ 	.short	0x0100
        /*00da*/ 	.byte	0x08
	.zero		1


	//   ....[9]....
        /*00dc*/ 	.word	0x00000300
        /*00e0*/ 	.word	0x000000ff
        /*00e4*/ 	.word	0x00037078
        /*00e8*/ 	.short	0x0100
        /*00ea*/ 	.byte	0x08
	.zero		1


	//   ....[10]....
        /*00ec*/ 	.word	0x00000310
        /*00f0*/ 	.word	0x000000ff
        /*00f4*/ 	.word	0x00037028
        /*00f8*/ 	.short	0x0100
        /*00fa*/ 	.byte	0x08
	.zero		1


	//   ....[11]....
        /*00fc*/ 	.word	0x00000320
        /*0100*/ 	.word	0x000000ff
        /*0104*/ 	.word	0x00037080
        /*0108*/ 	.short	0x0100
        /*010a*/ 	.byte	0x08
	.zero		1


	//   ....[12]....
        /*010c*/ 	.word	0x00000330
        /*0110*/ 	.word	0x000000ff
        /*0114*/ 	.word	0x00037030
        /*0118*/ 	.short	0x0100
        /*011a*/ 	.byte	0x08
	.zero		1


	//   ....[13]....
        /*011c*/ 	.word	0x00000340
        /*0120*/ 	.word	0x000000ff
        /*0124*/ 	.word	0x00037088
        /*0128*/ 	.short	0x0100
        /*012a*/ 	.byte	0x08
	.zero		1


	//   ....[14]....
        /*012c*/ 	.word	0x00000350
        /*0130*/ 	.word	0x000000ff
        /*0134*/ 	.word	0x00037038
        /*0138*/ 	.short	0x0100
        /*013a*/ 	.byte	0x08
	.zero		1


	//   ....[15]....
        /*013c*/ 	.word	0x00000360
        /*0140*/ 	.word	0x000000ff
        /*0144*/ 	.word	0x00037090
        /*0148*/ 	.short	0x0100
        /*014a*/ 	.byte	0x08
	.zero		1


	//   ....[16]....
        /*014c*/ 	.word	0x00000370
        /*0150*/ 	.word	0x000000ff
        /*0154*/ 	.word	0x00037040
        /*0158*/ 	.short	0x0100
        /*015a*/ 	.byte	0x08
	.zero		1


	//   ....[17]....
        /*015c*/ 	.word	0x00000380
        /*0160*/ 	.word	0x000000ff
        /*0164*/ 	.word	0x00037098
        /*0168*/ 	.short	0x0100
        /*016a*/ 	.byte	0x08
	.zero		1


	//   ....[18]....
        /*016c*/ 	.word	0x00000390
        /*0170*/ 	.word	0x000000ff
        /*0174*/ 	.word	0x00037048
        /*0178*/ 	.short	0x0100
        /*017a*/ 	.byte	0x08
	.zero		1


	//   ....[19]....
        /*017c*/ 	.word	0x000003a0
        /*0180*/ 	.word	0x000000ff
        /*0184*/ 	.word	0x000370a0
        /*0188*/ 	.short	0x0100
        /*018a*/ 	.byte	0x08
	.zero		1


	//   ....[20]....
        /*018c*/ 	.word	0x000003b0
        /*0190*/ 	.word	0x000000ff
        /*0194*/ 	.word	0x00037050
        /*0198*/ 	.short	0x0100
        /*019a*/ 	.byte	0x08
	.zero		1


	//   ....[21]....
        /*019c*/ 	.word	0x000003c0
        /*01a0*/ 	.word	0x000000ff
        /*01a4*/ 	.word	0x000370a8
        /*01a8*/ 	.short	0x0100
        /*01aa*/ 	.byte	0x08
	.zero		1


	//   ....[22]....
        /*01ac*/ 	.word	0x00000cb0
        /*01b0*/ 	.word	0x00000005
        /*01b4*/ 	.word	0x00037000
        /*01b8*/ 	.short	0x010a
        /*01ba*/ 	.byte	0x3f
	.zero		1


	//   ....[23]....
        /*01bc*/ 	.word	0x00001130
        /*01c0*/ 	.word	0x00000006
        /*01c4*/ 	.word	0x00037000
        /*01c8*/ 	.short	0x010a
        /*01ca*/ 	.byte	0x3f
	.zero		1


	//   ....[24]....
        /*01cc*/ 	.word	0x00001430
        /*01d0*/ 	.word	0x000000ff
        /*01d4*/ 	.word	0x00000000
        /*01d8*/ 	.short	0x0101
        /*01da*/ 	.byte	0x07
	.zero		1


	//   ....[25]....
        /*01dc*/ 	.word	0x00001620
        /*01e0*/ 	.word	0x00000003
        /*01e4*/ 	.word	0x00000000
        /*01e8*/ 	.short	0x0101
        /*01ea*/ 	.byte	0x3f
	.zero		1


	//   ....[26]....
        /*01ec*/ 	.word	0x0000bc70
        /*01f0*/ 	.word	0x0000000c
        /*01f4*/ 	.word	0x00037058
        /*01f8*/ 	.short	0x010a
        /*01fa*/ 	.byte	0x3f
	.zero		1


	//   ....[27]....
        /*01fc*/ 	.word	0x0000c320
        /*0200*/ 	.word	0x00000004
        /*0204*/ 	.word	0x00000000
        /*0208*/ 	.short	0x010a
        /*020a*/ 	.byte	0x3f
	.zero		1


	//   ....[28]....
        /*020c*/ 	.word	0x0000c3d0
        /*0210*/ 	.word	0x00000000
        /*0214*/ 	.word	0x00000000
        /*0218*/ 	.short	0x010a
        /*021a*/ 	.byte	0x3f
	.zero		1


	//   ....[29]....
        /*021c*/ 	.word	0x0000c480
        /*0220*/ 	.word	0x00000000
        /*0224*/ 	.word	0x00000000
        /*0228*/ 	.short	0x010a
        /*022a*/ 	.byte	0x3f
	.zero		1


	//   ....[30]....
        /*022c*/ 	.word	0x0000c530
        /*0230*/ 	.word	0x00000000
        /*0234*/ 	.word	0x00000000
        /*0238*/ 	.short	0x010a
        /*023a*/ 	.byte	0x3f
	.zero		1


	//   ....[31]....
        /*023c*/ 	.word	0x0000c5e0
        /*0240*/ 	.word	0x00000000
        /*0244*/ 	.word	0x00000000
        /*0248*/ 	.short	0x010a
        /*024a*/ 	.byte	0x3f
	.zero		1


	//   ....[32]....
        /*024c*/ 	.word	0x0000c690
        /*0250*/ 	.word	0x00000000
        /*0254*/ 	.word	0x00000000
        /*0258*/ 	.short	0x010a
        /*025a*/ 	.byte	0x3f
	.zero		1


	//   ....[33]....
        /*025c*/ 	.word	0x0000c740
        /*0260*/ 	.word	0x00000000
        /*0264*/ 	.word	0x00000000
        /*0268*/ 	.short	0x010a
        /*026a*/ 	.byte	0x3f
	.zero		1


	//   ....[34]....
        /*026c*/ 	.word	0x0000c7f0
        /*0270*/ 	.word	0x00000000
        /*0274*/ 	.word	0x00000000
        /*0278*/ 	.short	0x010a
        /*027a*/ 	.byte	0x3f
	.zero		1


	//   ....[35]....
        /*027c*/ 	.word	0x0000c8a0
        /*0280*/ 	.word	0x00000000
        /*0284*/ 	.word	0x00000000
        /*0288*/ 	.short	0x010a
        /*028a*/ 	.byte	0x3f
	.zero		1


	//   ....[36]....
        /*028c*/ 	.word	0x0000c950
        /*0290*/ 	.word	0x00000000
        /*0294*/ 	.word	0x00000000
        /*0298*/ 	.short	0x010a
        /*029a*/ 	.byte	0x3f
	.zero		1


	//   ....[37]....
        /*029c*/ 	.word	0x0000ca00
        /*02a0*/ 	.word	0x00000003
        /*02a4*/ 	.word	0x00000000
        /*02a8*/ 	.short	0x010a
        /*02aa*/ 	.byte	0x3f
	.zero		1


	//----- nvinfo : EIATTR_NUM_MBARRIERS
	.align		4
.L_26:
        /*02ac*/ 	.byte	0x03, 0x38
        /*02ae*/ 	.short	0x0016


	//----- nvinfo : EIATTR_EXIT_INSTR_OFFSETS
	.align		4
        /*02b0*/ 	.byte	0x04, 0x1c
        /*02b2*/ 	.short	(.L_28 - .L_27)


	//   ....[0]....
.L_27:
        /*02b4*/ 	.word	0x000007e0


	//   ....[1]....
        /*02b8*/ 	.word	0x00001720


	//   ....[2]....
        /*02bc*/ 	.word	0x000087c0


	//   ....[3]....
        /*02c0*/ 	.word	0x00008800


	//   ....[4]....
        /*02c4*/ 	.word	0x0000ba50


	//   ....[5]....
        /*02c8*/ 	.word	0x0000ba90


	//   ....[6]....
        /*02cc*/ 	.word	0x0000bab0


	//   ....[7]....
        /*02d0*/ 	.word	0x0000c210


	//   ....[8]....
        /*02d4*/ 	.word	0x0000ca30


	//----- nvinfo : EIATTR_MAX_THREADS
	.align		4
.L_28:
        /*02d8*/ 	.byte	0x04, 0x05
        /*02da*/ 	.short	(.L_30 - .L_29)
.L_29:
        /*02dc*/ 	.word	0x00000100
        /*02e0*/ 	.word	0x00000001
        /*02e4*/ 	.word	0x00000001


	//----- nvinfo : EIATTR_CRS_STACK_SIZE
	.align		4
.L_30:
        /*02e8*/ 	.byte	0x04, 0x1e
        /*02ea*/ 	.short	(.L_32 - .L_31)
.L_31:
        /*02ec*/ 	.word	0x00000000


	//----- nvinfo : EIATTR_CBANK_PARAM_SIZE
	.align		4
.L_32:
        /*02f0*/ 	.byte	0x03, 0x19
        /*02f2*/ 	.short	0x03f0


	//----- nvinfo : EIATTR_PARAM_CBANK
	.align		4
        /*02f4*/ 	.byte	0x04, 0x0a
        /*02f6*/ 	.short	(.L_34 - .L_33)
	.align		4
.L_33:
        /*02f8*/ 	.word	index@(.nv.constant0._ZN7cutlass13device_kernelINS_4conv6kernel13ConvUniversalINS1_16ConvProblemShapeILNS1_8OperatorE0ELi2EEENS1_10collective14CollectiveConvINS1_46MainloopSm90TmaGmmaWarpSpecializedImplicitGemmILS5_0ELi11ELi2EN4cute5tupleIJNSA_1CILi1EEESD_SD_EEENS1_36KernelImplicitTmaWarpSpecializedSm90ELi1EEENSB_IJNSC_ILi256EEENSC_ILi64EEENSB_IJNSC_ILi32EEEEEEEEENS_10bfloat16_tESM_NSA_8TiledMMAINSA_8MMA_AtomIJNSA_4SM904GMMA27MMA_64x64x16_F32BF16BF16_SSILNSQ_5MajorE0ELSS_0ELNSQ_7ScaleInE1ELST_1EEEEEENSA_6LayoutISE_NSB_IJNSC_ILi0EEESX_SX_EEEEENSB_IJNSA_10UnderscoreES10_S10_EEEEENS7_6detail26Sm90ImplicitGemmTileTraitsINSA_20SM90_TMA_LOAD_IM2COLENSA_14ComposedLayoutINSA_7SwizzleILi2ELi4ELi3EEENSA_18smem_ptr_flag_bitsILi16EEENSW_INSB_IJNSB_IJNSC_ILi8EEESJ_EEENSB_IJSJ_SD_EEENSB_IJSD_NSC_ILi11EEEEEEEEENSB_IJNSB_IJSJ_SH_EEENSB_IJSD_SX_EEENSB_IJSX_NSC_ILi8192EEEEEEEEEEEEEvEENS14_INSA_13SM90_TMA_LOADENS16_IS18_S1A_NSW_INSB_IJNSB_IJS1B_S1B_EEES1D_S1F_EEENSB_IJS1H_S1I_NSB_IJSX_NSC_ILi2048EEEEEEEEEEEEEvEEEENS_8epilogue10collective6detail29Sm90TmaWarpSpecializedAdapterINS20_15DefaultEpilogueISM_NSB_IJNSB_IJlllEEESD_SX_EEES25_NS1Z_6thread17LinearCombinationISM_Li1EffLNS26_9ScaleType4KindE0ELNS_15FloatRoundStyleE2ESM_EENS_4gemm15EpilogueDefaultEEEEEvvEEEEvNT_6ParamsE)
        /*02fc*/ 	.short	0x0210
        /*02fe*/ 	.short	0x03f0


	//----- nvinfo : EIATTR_SW_WAR
	.align		4
.L_34:
        /*0300*/ 	.byte	0x04, 0x36
        /*0302*/ 	.short	(.L_36 - .L_35)
.L_35:
        /*0304*/ 	.word	0x00000008
.L_36:


//--------------------- .nv.callgraph             --------------------------
	.section	.nv.callgraph,"",@"SHT_CUDA_CALLGRAPH"
	.align	4
	.sectionentsize	8
	.align		4
        /*0000*/ 	.word	0x00000000
	.align		4
        /*0004*/ 	.word	0xffffffff
	.align		4
        /*0008*/ 	.word	0x00000000
	.align		4
        /*000c*/ 	.word	0xfffffffe
	.align		4
        /*0010*/ 	.word	0x00000000
	.align		4
        /*0014*/ 	.word	0xfffffffd
	.align		4
        /*0018*/ 	.word	0x00000000
	.align		4
        /*001c*/ 	.word	0xfffffffc


//--------------------- .nv.constant4             --------------------------
	.section	.nv.constant4,"a",@progbits
	.align	8
	.align		8
.nv.constant4:
        /*0000*/ 	.dword	_ZN39_INTERNAL_6aacbc88_4_k_cu_1f7ddafb_27914cuda3std3__45__cpo5beginE
	.align		8
        /*0008*/ 	.dword	_ZN39_INTERNAL_6aacbc88_4_k_cu_1f7ddafb_27914cuda3std3__45__cpo3endE
	.align		8
        /*0010*/ 	.dword	_ZN39_INTERNAL_6aacbc88_4_k_cu_1f7ddafb_27914cuda3std3__45__cpo6cbeginE
	.align		8
        /*0018*/ 	.dword	_ZN39_INTERNAL_6aacbc88_4_k_cu_1f7ddafb_27914cuda3std3__45__cpo4cendE
	.align		8
        /*0020*/ 	.dword	_ZN39_INTERNAL_6aacbc88_4_k_cu_1f7ddafb_27914cuda3std3__441_GLOBAL__N__6aacbc88_4_k_cu_1f7ddafb_27916ignoreE
	.align		8
        /*0028*/ 	.dword	_ZN39_INTERNAL_6aacbc88_4_k_cu_1f7ddafb_27914cuda3std3__419piecewise_constructE
	.align		8
        /*0030*/ 	.dword	_ZN39_INTERNAL_6aacbc88_4_k_cu_1f7ddafb_27914cuda3std3__48in_placeE
	.align		8
        /*0038*/ 	.dword	_ZN39_INTERNAL_6aacbc88_4_k_cu_1f7ddafb_27914cuda3std6ranges3__45__cpo4swapE
	.align		8
        /*0040*/ 	.dword	_ZN39_INTERNAL_6aacbc88_4_k_cu_1f7ddafb_27914cuda3std6ranges3__45__cpo9iter_moveE
	.align		8
        /*0048*/ 	.dword	_ZN39_INTERNAL_6aacbc88_4_k_cu_1f7ddafb_27914cute7productE
	.align		8
        /*0050*/ 	.dword	_ZN39_INTERNAL_6aacbc88_4_k_cu_1f7ddafb_27914cute1_E


//--------------------- .text._ZN7cutlass13device_kernelINS_4conv6kernel13ConvUniversalINS1_16ConvProblemShapeILNS1_8OperatorE0ELi2EEENS1_10collective14CollectiveConvINS1_46MainloopSm90TmaGmmaWarpSpecializedImplicitGemmILS5_0ELi11ELi2EN4cute5tupleIJNSA_1CILi1EEESD_SD_EEENS1_36KernelImplicitTmaWarpSpecializedSm90ELi1EEENSB_IJNSC_ILi256EEENSC_ILi64EEENSB_IJNSC_ILi32EEEEEEEEENS_10bfloat16_tESM_NSA_8TiledMMAINSA_8MMA_AtomIJNSA_4SM904GMMA27MMA_64x64x16_F32BF16BF16_SSILNSQ_5MajorE0ELSS_0ELNSQ_7ScaleInE1ELST_1EEEEEENSA_6LayoutISE_NSB_IJNSC_ILi0EEESX_SX_EEEEENSB_IJNSA_10UnderscoreES10_S10_EEEEENS7_6detail26Sm90ImplicitGemmTileTraitsINSA_20SM90_TMA_LOAD_IM2COLENSA_14ComposedLayoutINSA_7SwizzleILi2ELi4ELi3EEENSA_18smem_ptr_flag_bitsILi16EEENSW_INSB_IJNSB_IJNSC_ILi8EEESJ_EEENSB_IJSJ_SD_EEENSB_IJSD_NSC_ILi11EEEEEEEEENSB_IJNSB_IJSJ_SH_EEENSB_IJSD_SX_EEENSB_IJSX_NSC_ILi8192EEEEEEEEEEEEEvEENS14_INSA_13SM90_TMA_LOADENS16_IS18_S1A_NSW_INSB_IJNSB_IJS1B_S1B_EEES1D_S1F_EEENSB_IJS1H_S1I_NSB_IJSX_NSC_ILi2048EEEEEEEEEEEEEvEEEENS_8epilogue10collective6detail29Sm90TmaWarpSpecializedAdapterINS20_15DefaultEpilogueISM_NSB_IJNSB_IJlllEEESD_SX_EEES25_NS1Z_6thread17LinearCombinationISM_Li1EffLNS26_9ScaleType4KindE0ELNS_15FloatRoundStyleE2ESM_EENS_4gemm15EpilogueDefaultEEEEEvvEEEEvNT_6ParamsE --------------------------
	.section	.text._ZN7cutlass13device_kernelINS_4conv6kernel13ConvUniversalINS1_16ConvProblemShapeILNS1_8OperatorE0ELi2EEENS1_10collective14CollectiveConvINS1_46MainloopSm90TmaGmmaWarpSpecializedImplicitGemmILS5_0ELi11ELi2EN4cute5tupleIJNSA_1CILi1EEESD_SD_EEENS1_36KernelImplicitTmaWarpSpecializedSm90ELi1EEENSB_IJNSC_ILi256EEENSC_ILi64EEENSB_IJNSC_ILi32EEEEEEEEENS_10bfloat16_tESM_NSA_8TiledMMAINSA_8MMA_AtomIJNSA_4SM904GMMA27MMA_64x64x16_F32BF16BF16_SSILNSQ_5MajorE0ELSS_0ELNSQ_7ScaleInE1ELST_1EEEEEENSA_6LayoutISE_NSB_IJNSC_ILi0EEESX_SX_EEEEENSB_IJNSA_10UnderscoreES10_S10_EEEEENS7_6detail26Sm90ImplicitGemmTileTraitsINSA_20SM90_TMA_LOAD_IM2COLENSA_14ComposedLayoutINSA_7SwizzleILi2ELi4ELi3EEENSA_18smem_ptr_flag_bitsILi16EEENSW_INSB_IJNSB_IJNSC_ILi8EEESJ_EEENSB_IJSJ_SD_EEENSB_IJSD_NSC_ILi11EEEEEEEEENSB_IJNSB_IJSJ_SH_EEENSB_IJSD_SX_EEENSB_IJSX_NSC_ILi8192EEEEEEEEEEEEEvEENS14_INSA_13SM90_TMA_LOADENS16_IS18_S1A_NSW_INSB_IJNSB_IJS1B_S1B_EEES1D_S1F_EEENSB_IJS1H_S1I_NSB_IJSX_NSC_ILi2048EEEEEEEEEEEEEvEEEENS_8epilogue10collective6detail29Sm90TmaWarpSpecializedAdapterINS20_15DefaultEpilogueISM_NSB_IJNSB_IJlllEEESD_SX_EEES25_NS1Z_6thread17LinearCombinationISM_Li1EffLNS26_9ScaleType4KindE0ELNS_15FloatRoundStyleE2ESM_EENS_4gemm15EpilogueDefaultEEEEEvvEEEEvNT_6ParamsE,"ax",@progbits
	.align	128
.text._ZN7cutlass13device_kernelINS_4conv6kernel13ConvUniversalINS1_16ConvProblemShapeILNS1_8OperatorE0ELi2EEENS1_10collective14CollectiveConvINS1_46MainloopSm90TmaGmmaWarpSpecializedImplicitGemmILS5_0ELi11ELi2EN4cute5tupleIJNSA_1CILi1EEESD_SD_EEENS1_36KernelImplicitTmaWarpSpecializedSm90ELi1EEENSB_IJNSC_ILi256EEENSC_ILi64EEENSB_IJNSC_ILi32EEEEEEEEENS_10bfloat16_tESM_NSA_8TiledMMAINSA_8MMA_AtomIJNSA_4SM904GMMA27MMA_64x64x16_F32BF16BF16_SSILNSQ_5MajorE0ELSS_0ELNSQ_7ScaleInE1ELST_1EEEEEENSA_6LayoutISE_NSB_IJNSC_ILi0EEESX_SX_EEEEENSB_IJNSA_10UnderscoreES10_S10_EEEEENS7_6detail26Sm90ImplicitGemmTileTraitsINSA_20SM90_TMA_LOAD_IM2COLENSA_14ComposedLayoutINSA_7SwizzleILi2ELi4ELi3EEENSA_18smem_ptr_flag_bitsILi16EEENSW_INSB_IJNSB_IJNSC_ILi8EEESJ_EEENSB_IJSJ_SD_EEENSB_IJSD_NSC_ILi11EEEEEEEEENSB_IJNSB_IJSJ_SH_EEENSB_IJSD_SX_EEENSB_IJSX_NSC_ILi8192EEEEEEEEEEEEEvEENS14_INSA_13SM90_TMA_LOADENS16_IS18_S1A_NSW_INSB_IJNSB_IJS1B_S1B_EEES1D_S1F_EEENSB_IJS1H_S1I_NSB_IJSX_NSC_ILi2048EEEEEEEEEEEEEvEEEENS_8epilogue10collective6detail29Sm90TmaWarpSpecializedAdapterINS20_15DefaultEpilogueISM_NSB_IJNSB_IJlllEEESD_SX_EEES25_NS1Z_6thread17LinearCombinationISM_Li1EffLNS26_9ScaleType4KindE0ELNS_15FloatRoundStyleE2ESM_EENS_4gemm15EpilogueDefaultEEEEEvvEEEEvNT_6ParamsE:
        .type           _ZN7cutlass13device_kernelINS_4conv6kernel13ConvUniversalINS1_16ConvProblemShapeILNS1_8OperatorE0ELi2EEENS1_10collective14CollectiveConvINS1_46MainloopSm90TmaGmmaWarpSpecializedImplicitGemmILS5_0ELi11ELi2EN4cute5tupleIJNSA_1CILi1EEESD_SD_EEENS1_36KernelImplicitTmaWarpSpecializedSm90ELi1EEENSB_IJNSC_ILi256EEENSC_ILi64EEENSB_IJNSC_ILi32EEEEEEEEENS_10bfloat16_tESM_NSA_8TiledMMAINSA_8MMA_AtomIJNSA_4SM904GMMA27MMA_64x64x16_F32BF16BF16_SSILNSQ_5MajorE0ELSS_0ELNSQ_7ScaleInE1ELST_1EEEEEENSA_6LayoutISE_NSB_IJNSC_ILi0EEESX_SX_EEEEENSB_IJNSA_10UnderscoreES10_S10_EEEEENS7_6detail26Sm90ImplicitGemmTileTraitsINSA_20SM90_TMA_LOAD_IM2COLENSA_14ComposedLayoutINSA_7SwizzleILi2ELi4ELi3EEENSA_18smem_ptr_flag_bitsILi16EEENSW_INSB_IJNSB_IJNSC_ILi8EEESJ_EEENSB_IJSJ_SD_EEENSB_IJSD_NSC_ILi11EEEEEEEEENSB_IJNSB_IJSJ_SH_EEENSB_IJSD_SX_EEENSB_IJSX_NSC_ILi8192EEEEEEEEEEEEEvEENS14_INSA_13SM90_TMA_LOADENS16_IS18_S1A_NSW_INSB_IJNSB_IJS1B_S1B_EEES1D_S1F_EEENSB_IJS1H_S1I_NSB_IJSX_NSC_ILi2048EEEEEEEEEEEEEvEEEENS_8epilogue10collective6detail29Sm90TmaWarpSpecializedAdapterINS20_15DefaultEpilogueISM_NSB_IJNSB_IJlllEEESD_SX_EEES25_NS1Z_6thread17LinearCombinationISM_Li1EffLNS26_9ScaleType4KindE0ELNS_15FloatRoundStyleE2ESM_EENS_4gemm15EpilogueDefaultEEEEEvvEEEEvNT_6ParamsE,@function
        .size           _ZN7cutlass13device_kernelINS_4conv6kernel13ConvUniversalINS1_16ConvProblemShapeILNS1_8OperatorE0ELi2EEENS1_10collective14CollectiveConvINS1_46MainloopSm90TmaGmmaWarpSpecializedImplicitGemmILS5_0ELi11ELi2EN4cute5tupleIJNSA_1CILi1EEESD_SD_EEENS1_36KernelImplicitTmaWarpSpecializedSm90ELi1EEENSB_IJNSC_ILi256EEENSC_ILi64EEENSB_IJNSC_ILi32EEEEEEEEENS_10bfloat16_tESM_NSA_8TiledMMAINSA_8MMA_AtomIJNSA_4SM904GMMA27MMA_64x64x16_F32BF16BF16_SSILNSQ_5MajorE0ELSS_0ELNSQ_7ScaleInE1ELST_1EEEEEENSA_6LayoutISE_NSB_IJNSC_ILi0EEESX_SX_EEEEENSB_IJNSA_10UnderscoreES10_S10_EEEEENS7_6detail26Sm90ImplicitGemmTileTraitsINSA_20SM90_TMA_LOAD_IM2COLENSA_14ComposedLayoutINSA_7SwizzleILi2ELi4ELi3EEENSA_18smem_ptr_flag_bitsILi16EEENSW_INSB_IJNSB_IJNSC_ILi8EEESJ_EEENSB_IJSJ_SD_EEENSB_IJSD_NSC_ILi11EEEEEEEEENSB_IJNSB_IJSJ_SH_EEENSB_IJSD_SX_EEENSB_IJSX_NSC_ILi8192EEEEEEEEEEEEEvEENS14_INSA_13SM90_TMA_LOADENS16_IS18_S1A_NSW_INSB_IJNSB_IJS1B_S1B_EEES1D_S1F_EEENSB_IJS1H_S1I_NSB_IJSX_NSC_ILi2048EEEEEEEEEEEEEvEEEENS_8epilogue10collective6detail29Sm90TmaWarpSpecializedAdapterINS20_15DefaultEpilogueISM_NSB_IJNSB_IJlllEEESD_SX_EEES25_NS1Z_6thread17LinearCombinationISM_Li1EffLNS26_9ScaleType4KindE0ELNS_15FloatRoundStyleE2ESM_EENS_4gemm15EpilogueDefaultEEEEEvvEEEEvNT_6ParamsE,(.L_x_261 - _ZN7cutlass13device_kernelINS_4conv6kernel13ConvUniversalINS1_16ConvProblemShapeILNS1_8OperatorE0ELi2EEENS1_10collective14CollectiveConvINS1_46MainloopSm90TmaGmmaWarpSpecializedImplicitGemmILS5_0ELi11ELi2EN4cute5tupleIJNSA_1CILi1EEESD_SD_EEENS1_36KernelImplicitTmaWarpSpecializedSm90ELi1EEENSB_IJNSC_ILi256EEENSC_ILi64EEENSB_IJNSC_ILi32EEEEEEEEENS_10bfloat16_tESM_NSA_8TiledMMAINSA_8MMA_AtomIJNSA_4SM904GMMA27MMA_64x64x16_F32BF16BF16_SSILNSQ_5MajorE0ELSS_0ELNSQ_7ScaleInE1ELST_1EEEEEENSA_6LayoutISE_NSB_IJNSC_ILi0EEESX_SX_EEEEENSB_IJNSA_10UnderscoreES10_S10_EEEEENS7_6detail26Sm90ImplicitGemmTileTraitsINSA_20SM90_TMA_LOAD_IM2COLENSA_14ComposedLayoutINSA_7SwizzleILi2ELi4ELi3EEENSA_18smem_ptr_flag_bitsILi16EEENSW_INSB_IJNSB_IJNSC_ILi8EEESJ_EEENSB_IJSJ_SD_EEENSB_IJSD_NSC_ILi11EEEEEEEEENSB_IJNSB_IJSJ_SH_EEENSB_IJSD_SX_EEENSB_IJSX_NSC_ILi8192EEEEEEEEEEEEEvEENS14_INSA_13SM90_TMA_LOADENS16_IS18_S1A_NSW_INSB_IJNSB_IJS1B_S1B_EEES1D_S1F_EEENSB_IJS1H_S1I_NSB_IJSX_NSC_ILi2048EEEEEEEEEEEEEvEEEENS_8epilogue10collective6detail29Sm90TmaWarpSpecializedAdapterINS20_15DefaultEpilogueISM_NSB_IJNSB_IJlllEEESD_SX_EEES25_NS1Z_6thread17LinearCombinationISM_Li1EffLNS26_9ScaleType4KindE0ELNS_15FloatRoundStyleE2ESM_EENS_4gemm15EpilogueDefaultEEEEEvvEEEEvNT_6ParamsE)
        .other          _ZN7cutlass13device_kernelINS_4conv6kernel13ConvUniversalINS1_16ConvProblemShapeILNS1_8OperatorE0ELi2EEENS1_10collective14CollectiveConvINS1_46MainloopSm90TmaGmmaWarpSpecializedImplicitGemmILS5_0ELi11ELi2EN4cute5tupleIJNSA_1CILi1EEESD_SD_EEENS1_36KernelImplicitTmaWarpSpecializedSm90ELi1EEENSB_IJNSC_ILi256EEENSC_ILi64EEENSB_IJNSC_ILi32EEEEEEEEENS_10bfloat16_tESM_NSA_8TiledMMAINSA_8MMA_AtomIJNSA_4SM904GMMA27MMA_64x64x16_F32BF16BF16_SSILNSQ_5MajorE0ELSS_0ELNSQ_7ScaleInE1ELST_1EEEEEENSA_6LayoutISE_NSB_IJNSC_ILi0EEESX_SX_EEEEENSB_IJNSA_10UnderscoreES10_S10_EEEEENS7_6detail26Sm90ImplicitGemmTileTraitsINSA_20SM90_TMA_LOAD_IM2COLENSA_14ComposedLayoutINSA_7SwizzleILi2ELi4ELi3EEENSA_18smem_ptr_flag_bitsILi16EEENSW_INSB_IJNSB_IJNSC_ILi8EEESJ_EEENSB_IJSJ_SD_EEENSB_IJSD_NSC_ILi11EEEEEEEEENSB_IJNSB_IJSJ_SH_EEENSB_IJSD_SX_EEENSB_IJSX_NSC_ILi8192EEEEEEEEEEEEEvEENS14_INSA_13SM90_TMA_LOADENS16_IS18_S1A_NSW_INSB_IJNSB_IJS1B_S1B_EEES1D_S1F_EEENSB_IJS1H_S1I_NSB_IJSX_NSC_ILi2048EEEEEEEEEEEEEvEEEENS_8epilogue10collective6detail29Sm90TmaWarpSpecializedAdapterINS20_15DefaultEpilogueISM_NSB_IJNSB_IJlllEEESD_SX_EEES25_NS1Z_6thread17LinearCombinationISM_Li1EffLNS26_9ScaleType4KindE0ELNS_15FloatRoundStyleE2ESM_EENS_4gemm15EpilogueDefaultEEEEEvvEEEEvNT_6ParamsE,@"STO_CUDA_ENTRY STV_DEFAULT"
_ZN7cutlass13device_kernelINS_4conv6kernel13ConvUniversalINS1_16ConvProblemShapeILNS1_8OperatorE0ELi2EEENS1_10collective14CollectiveConvINS1_46MainloopSm90TmaGmmaWarpSpecializedImplicitGemmILS5_0ELi11ELi2EN4cute5tupleIJNSA_1CILi1EEESD_SD_EEENS1_36KernelImplicitTmaWarpSpecializedSm90ELi1EEENSB_IJNSC_ILi256EEENSC_ILi64EEENSB_IJNSC_ILi32EEEEEEEEENS_10bfloat16_tESM_NSA_8TiledMMAINSA_8MMA_AtomIJNSA_4SM904GMMA27MMA_64x64x16_F32BF16BF16_SSILNSQ_5MajorE0ELSS_0ELNSQ_7ScaleInE1ELST_1EEEEEENSA_6LayoutISE_NSB_IJNSC_ILi0EEESX_SX_EEEEENSB_IJNSA_10UnderscoreES10_S10_EEEEENS7_6detail26Sm90ImplicitGemmTileTraitsINSA_20SM90_TMA_LOAD_IM2COLENSA_14ComposedLayoutINSA_7SwizzleILi2ELi4ELi3EEENSA_18smem_ptr_flag_bitsILi16EEENSW_INSB_IJNSB_IJNSC_ILi8EEESJ_EEENSB_IJSJ_SD_EEENSB_IJSD_NSC_ILi11EEEEEEEEENSB_IJNSB_IJSJ_SH_EEENSB_IJSD_SX_EEENSB_IJSX_NSC_ILi8192EEEEEEEEEEEEEvEENS14_INSA_13SM90_TMA_LOADENS16_IS18_S1A_NSW_INSB_IJNSB_IJS1B_S1B_EEES1D_S1F_EEENSB_IJS1H_S1I_NSB_IJSX_NSC_ILi2048EEEEEEEEEEEEEvEEEENS_8epilogue10collective6detail29Sm90TmaWarpSpecializedAdapterINS20_15DefaultEpilogueISM_NSB_IJNSB_IJlllEEESD_SX_EEES25_NS1Z_6thread17LinearCombinationISM_Li1EffLNS26_9ScaleType4KindE0ELNS_15FloatRoundStyleE2ESM_EENS_4gemm15EpilogueDefaultEEEEEvvEEEEvNT_6ParamsE:
[----:B------:R-:W-:Y:S01]  /*0000*/  LDC R1, c[0x0][0x28] ;  /* 0x00000a00ff017b82 */ /* 0x000fe20000000800 */
[----:B------:R-:W0:Y:S01]  /*0010*/  S2R R9, SR_TID.X ;  /* 0x0000000000097919 */ /* 0x000e220000002100 */
[----:B------:R-:W-:Y:S01]  /*0020*/  ELECT P0, URZ, PT ;  /* 0x00000000003f782f */ /* 0x000fe20003800000 */
[----:B------:R-:W-:Y:S01]  /*0030*/  BSSY B0, `(.L_x_0) ;  /* 0x000000f000007945 */ /* 0x000fe20003800000 */
[--C-:B0-----:R-:W-:Y:S02]  /*0040*/  SHF.R.U32.HI R0, RZ, 0x5, R9.reuse ;  /* 0x00000005ff007819 */ /* 0x101fe40000011609 */
[----:B------:R-:W-:-:S03]  /*0050*/  SHF.R.U32.HI R3, RZ, 0x7, R9 ;  /* 0x00000007ff037819 */ /* 0x000fc60000011609 */
[----:B------:R-:W0:Y:S04]  /*0060*/  SHFL.IDX PT, R2, R0, RZ, 0x1f ;  /* 0x00001fff00027589 */ /* 0x000e2800000e0000 */
[----:B------:R1:W2:Y:S01]  /*0070*/  SHFL.IDX PT, R7, R3, RZ, 0x1f ;  /* 0x00001fff03077589 */ /* 0x0002a200000e0000 */
[----:B0-----:R-:W-:-:S13]  /*0080*/  ISETP.NE.OR P0, PT, R2, RZ, !P0 ;  /* 0x000000ff0200720c */ /* 0x001fda0004705670 */
[----:B-12---:R-:W-:Y:S05]  /*0090*/  @P0 BRA `(.L_x_1) ;  /* 0x0000000000200947 */ /* 0x006fea0003800000 */
[----:B------:R-:W-:Y:S02]  /*00a0*/  ULDC.64 UR4, c[0x0][0x198] ;  /* 0x0000660000047ab9 */ /* 0x000fe40000000a00 */
[----:B------:R-:W-:Y:S02]  /*00b0*/  UIADD3 UR6, UP0, UR4, 0xf0, URZ ;  /* 0x000000f004067890 */ /* 0x000fe4000ff1e03f */
[----:B------:R-:W-:Y:S02]  /*00c0*/  UIADD3 UR4, UP1, UR4, 0x1f0, URZ ;  /* 0x000001f004047890 */ /* 0x000fe4000ff3e03f */
[----:B------:R-:W-:Y:S02]  /*00d0*/  UIADD3.X UR7, URZ, UR5, URZ, UP0, !UPT ;  /* 0x000000053f077290 */ /* 0x000fe400087fe43f */
[----:B------:R-:W-:-:S07]  /*00e0*/  UIADD3.X UR5, URZ, UR5, URZ, UP1, !UPT ;  /* 0x000000053f057290 */ /* 0x000fce0008ffe43f */
[----:B------:R0:W-:Y:S02]  /*00f0*/  UTMACCTL.PF [UR6] ;  /* 0x00000000060079b9 */ /* 0x0001e40008040000 */
[----:B------:R0:W-:Y:S02]  /*0100*/  UTMACCTL.PF [UR4] ;  /* 0x00000000040079b9 */ /* 0x0001e40008040000 */
[----:B0-----:R-:W-:Y:S01]  /*0110*/  NOP ;  /* 0x0000000000007918 */ /* 0x001fe20000000000 */
.L_x_1:
[----:B------:R-:W-:Y:S05]  /*0120*/  BSYNC B0 ;  /* 0x0000000000007941 */ /* 0x000fea0003800000 */
.L_x_0:
[----:B------:R-:W0:Y:S01]  /*0130*/  SHFL.IDX PT, R0, R0, RZ, 0x1f ;  /* 0x00001fff00007589 */ /* 0x000e2200000e0000 */
[----:B------:R-:W-:-:S04]  /*0140*/  SHF.R.S32.HI R3, RZ, 0x1f, R2 ;  /* 0x0000001fff037819 */ /* 0x000fc80000011402 */
[----:B------:R-:W-:Y:S02]  /*0150*/  LEA.HI R3, R3, R2, RZ, 0x2 ;  /* 0x0000000203037211 */ /* 0x000fe400078f10ff */
[----:B0-----:R-:W-:-:S13]  /*0160*/  ISETP.NE.AND P0, PT, R0, RZ, PT ;  /* 0x000000ff0000720c */ /* 0x001fda0003f05270 */
[----:B------:R-:W-:Y:S05]  /*0170*/  @P0 BRA `(.L_x_2) ;  /* 0x00000000009c0947 */ /* 0x000fea0003800000 */
[----:B------:R-:W-:Y:S01]  /*0180*/  ELECT P0, URZ, PT ;  /* 0x00000000003f782f */ /* 0x000fe20003800000 */
[----:B------:R-:W-:-:S12]  /*0190*/  BSSY B0, `(.L_x_2) ;  /* 0x0000025000007945 */ /* 0x000fd80003800000 */
[----:B------:R-:W-:Y:S05]  /*01a0*/  @!P0 BRA `(.L_x_3) ;  /* 0x00000000008c8947 */ /* 0x000fea0003800000 */
[----:B------:R-:W0:Y:S01]  /*01b0*/  S2UR UR8, SR_CgaCtaId ;  /* 0x00000000000879c3 */ /* 0x000e220000008800 */
[----:B------:R-:W-:Y:S01]  /*01c0*/  UMOV UR4, 0x400 ;  /* 0x0000040000047882 */ /* 0x000fe20000000000 */
[----:B------:R-:W-:Y:S01]  /*01d0*/  UMOV UR5, 0x1 ;  /* 0x0000000100057882 */ /* 0x000fe20000000000 */
[----:B------:R-:W-:Y:S02]  /*01e0*/  UMOV UR6, 0x80 ;  /* 0x0000008000067882 */ /* 0x000fe40000000000 */
[----:B------:R-:W-:-:S04]  /*01f0*/  UIADD3 UR6, -UR6, 0x100000, URZ ;  /* 0x0010000006067890 */ /* 0x000fc8000fffe13f */
[----:B------:R-:W-:Y:S02]  /*0200*/  USHF.L.U32 UR7, UR6, 0xb, URZ ;  /* 0x0000000b06077899 */ /* 0x000fe4000800063f */
[----:B------:R-:W-:Y:S02]  /*0210*/  USHF.L.U32 UR6, UR6, 0x1, URZ ;  /* 0x0000000106067899 */ /* 0x000fe4000800063f */
[----:B0-----:R-:W-:Y:S02]  /*0220*/  ULEA UR8, UR8, UR4, 0x18 ;  /* 0x0000000408087291 */ /* 0x001fe4000f8ec03f */
[----:B------:R-:W-:-:S04]  /*0230*/  UIADD3 UR4, -UR5, 0x100000, URZ ;  /* 0x0010000005047890 */ /* 0x000fc8000fffe13f */
[----:B------:R-:W-:Y:S02]  /*0240*/  USHF.L.U32 UR5, UR4, 0xb, URZ ;  /* 0x0000000b04057899 */ /* 0x000fe4000800063f */
[----:B------:R-:W-:Y:S01]  /*0250*/  USHF.L.U32 UR4, UR4, 0x1, URZ ;  /* 0x0000000104047899 */ /* 0x000fe2000800063f */
[----:B------:R-:W0:Y:S11]  /*0260*/  FENCE.VIEW.ASYNC.S ;  /* 0x00000000000073c6 */ /* 0x000e360000000000 */
[----:B0-----:R0:W1:Y:S01]  /*0270*/  SYNCS.EXCH.64 URZ, [UR8+0x37000], UR4 ;  /* 0x03700004083f75b2 */ /* 0x0010620008000100 */
[----:B------:R0:W2:Y:S01]  /*0280*/  SYNCS.EXCH.64 URZ, [UR8+0x37058], UR6 ;  /* 0x03705806083f75b2 */ /* 0x0000a20008000100 */
[----:B------:R0:W3:Y:S01]  /*0290*/  SYNCS.EXCH.64 URZ, [UR8+0x37008], UR4 ;  /* 0x03700804083f75b2 */ /* 0x0000e20008000100 */
[----:B------:R0:W4:Y:S01]  /*02a0*/  SYNCS.EXCH.64 URZ, [UR8+0x37060], UR6 ;  /* 0x03706006083f75b2 */ /* 0x0001220008000100 */
[----:B------:R0:W0:Y:S01]  /*02b0*/  SYNCS.EXCH.64 URZ, [UR8+0x37010], UR4 ;  /* 0x03701004083f75b2 */ /* 0x0000220008000100 */
        /* <DEDUP_REMOVED lines=17> */
[----:B------:R-:W-:Y:S01]  /*03d0*/  NOP ;  /* 0x0000000000007918 */ /* 0x000fe20000000000 */
.L_x_3:
[----:B0-----:R-:W-:Y:S05]  /*03e0*/  BSYNC B0 ;  /* 0x0000000000007941 */ /* 0x001fea0003800000 */
.L_x_2:
[----:B------:R-:W-:Y:S01]  /*03f0*/  ULDC.64 UR4, c[0x0][0x598] ;  /* 0x0001660000047ab9 */ /* 0x000fe20000000a00 */
[----:B------:R-:W-:Y:S01]  /*0400*/  LOP3.LUT R3, R3, 0xfffffffc, RZ, 0xc0, !PT ;  /* 0xfffffffc03037812 */ /* 0x000fe200078ec0ff */
[----:B------:R-:W-:Y:S01]  /*0410*/  NOP ;  /* 0x0000000000007918 */ /* 0x000fe20000000000 */
[----:B------:R-:W-:Y:S01]  /*0420*/  ISETP.NE.U32.AND P0, PT, RZ, UR4, PT ;  /* 0x00000004ff007c0c */ /* 0x000fe2000bf05070 */
[----:B------:R-:W-:Y:S01]  /*0430*/  NOP ;  /* 0x0000000000007918 */ /* 0x000fe20000000000 */
[----:B------:R-:W-:Y:S01]  /*0440*/  SHF.R.S32.HI R0, RZ, 0x1f, R9 ;  /* 0x0000001fff007819 */ /* 0x000fe20000011409 */
[----:B------:R-:W-:Y:S01]  /*0450*/  IMAD.IADD R6, R2, 0x1, -R3 ;  /* 0x0000000102067824 */ /* 0x000fe200078e0a03 */
[----:B-1234-:R-:W-:Y:S01]  /*0460*/  BAR.SYNC.DEFER_BLOCKING 0x0 ;  /* 0x0000000000007b1d */ /* 0x01efe20000010000 */
[----:B------:R-:W-:Y:S02]  /*0470*/  ISETP.NE.AND.EX P0, PT, RZ, UR5, PT, P0 ;  /* 0x00000005ff007c0c */ /* 0x000fe4000bf05300 */
[----:B------:R-:W-:-:S02]  /*0480*/  LEA.HI R0, R0, R9, RZ, 0x7 ;  /* 0x0000000900007211 */ /* 0x000fc400078f38ff */
[C---:B------:R-:W-:Y:S01]  /*0490*/  LOP3.LUT P1, RZ, R7.reuse, R6, RZ, 0xfc, !PT ;  /* 0x0000000607ff7212 */ /* 0x040fe2000782fcff */
[----:B------:R-:W-:Y:S01]  /*04a0*/  ULDC.64 UR12, c[0x0][0x208] ;  /* 0x00008200000c7ab9 */ /* 0x000fe20000000a00 */
[----:B------:R-:W-:Y:S02]  /*04b0*/  LOP3.LUT R0, R0, 0xffffff80, RZ, 0xc0, !PT ;  /* 0xffffff8000007812 */ /* 0x000fe400078ec0ff */
[----:B------:R-:W-:Y:S02]  /*04c0*/  ISETP.NE.AND P2, PT, R7, 0x1, PT ;  /* 0x000000010700780c */ /* 0x000fe40003f45270 */
[----:B------:R-:W-:Y:S01]  /*04d0*/  SEL R2, RZ, 0x1, P1 ;  /* 0x00000001ff027807 */ /* 0x000fe20000800000 */
[----:B------:R-:W-:-:S03]  /*04e0*/  IMAD.IADD R0, R9, 0x1, -R0 ;  /* 0x0000000109007824 */ /* 0x000fc600078e0a00 */
[----:B------:R-:W-:Y:S01]  /*04f0*/  SEL R2, R2, 0x2, P2 ;  /* 0x0000000202027807 */ /* 0x000fe20001000000 */
[----:B------:R-:W-:Y:S06]  /*0500*/  @!P0 BRA `(.L_x_4) ;  /* 0x00000000001c8947 */ /* 0x000fec0003800000 */
[----:B------:R-:W0:Y:S02]  /*0510*/  LDC.64 R4, c[0x0][0x598] ;  /* 0x00016600ff047b82 */ /* 0x000e240000000a00 */
[----:B0-----:R-:W2:Y:S02]  /*0520*/  LDG.E.64 R4, desc[UR12][R4.64] ;  /* 0x0000000c04047981 */ /* 0x001ea4000c1e1b00 */
[----:B--2---:R-:W-:-:S04]  /*0530*/  ISETP.NE.U32.AND P0, PT, R4, RZ, PT ;  /* 0x000000ff0400720c */ /* 0x004fc80003f05070 */
[----:B------:R-:W-:-:S13]  /*0540*/  ISETP.NE.AND.EX P0, PT, R5, RZ, PT, P0 ;  /* 0x000000ff0500720c */ /* 0x000fda0003f05300 */
[----:B------:R-:W-:Y:S05]  /*0550*/  @!P0 BRA `(.L_x_4) ;  /* 0x0000000000088947 */ /* 0x000fea0003800000 */
[----:B------:R2:W5:Y:S01]  /*0560*/  LD.E R11, desc[UR12][R4.64] ;  /* 0x0000000c040b7980 */ /* 0x000562000c101900 */
[----:B------:R-:W-:Y:S05]  /*0570*/  BRA `(.L_x_5) ;  /* 0x0000000000207947 */ /* 0x000fea0003800000 */
.L_x_4:
[----:B------:R-:W-:Y:S02]  /*0580*/  ULDC.64 UR4, c[0x0][0x588] ;  /* 0x0001620000047ab9 */ /* 0x000fe40000000a00 */
[----:B------:R-:W-:-:S04]  /*0590*/  ISETP.NE.U32.AND P0, PT, RZ, UR4, PT ;  /* 0x00000004ff007c0c */ /* 0x000fc8000bf05070 */
[----:B------:R-:W-:-:S13]  /*05a0*/  ISETP.NE.AND.EX P0, PT, RZ, UR5, PT, P0 ;  /* 0x00000005ff007c0c */ /* 0x000fda000bf05300 */
[----:B------:R-:W-:Y:S05]  /*05b0*/  @!P0 BRA `(.L_x_6) ;  /* 0x00000000000c8947 */ /* 0x000fea0003800000 */
[----:B------:R-:W0:Y:S02]  /*05c0*/  LDC.64 R4, c[0x0][0x588] ;  /* 0x00016200ff047b82 */ /* 0x000e240000000a00 */
[----:B0-----:R0:W5:Y:S01]  /*05d0*/  LDG.E R11, desc[UR12][R4.64] ;  /* 0x0000000c040b7981 */ /* 0x001162000c1e1900 */
[----:B------:R-:W-:Y:S05]  /*05e0*/  BRA `(.L_x_5) ;  /* 0x0000000000047947 */ /* 0x000fea0003800000 */
.L_x_6:
[----:B------:R-:W1:Y:S02]  /*05f0*/  LDC R11, c[0x0][0x580] ;  /* 0x00016000ff0b7b82 */ /* 0x000e640000000800 */
.L_x_5:
[----:B------:R-:W-:Y:S02]  /*0600*/  ULDC.64 UR4, c[0x0][0x5a0] ;  /* 0x0001680000047ab9 */ /* 0x000fe40000000a00 */
[----:B------:R-:W-:-:S04]  /*0610*/  ISETP.NE.U32.AND P0, PT, RZ, UR4, PT ;  /* 0x00000004ff007c0c */ /* 0x000fc8000bf05070 */
[----:B------:R-:W-:-:S13]  /*0620*/  ISETP.NE.AND.EX P0, PT, RZ, UR5, PT, P0 ;  /* 0x00000005ff007c0c */ /* 0x000fda000bf05300 */
[----:B------:R-:W-:Y:S05]  /*0630*/  @!P0 BRA `(.L_x_7) ;  /* 0x00000000001c8947 */ /* 0x000fea0003800000 */
[----:B0-2---:R-:W0:Y:S02]  /*0640*/  LDC.64 R4, c[0x0][0x5a0] ;  /* 0x00016800ff047b82 */ /* 0x005e240000000a00 */
[----:B0-----:R-:W2:Y:S02]  /*0650*/  LDG.E.64 R4, desc[UR12][R4.64] ;  /* 0x0000000c04047981 */ /* 0x001ea4000c1e1b00 */
[----:B--2---:R-:W-:-:S04]  /*0660*/  ISETP.NE.U32.AND P0, PT, R4, RZ, PT ;  /* 0x000000ff0400720c */ /* 0x004fc80003f05070 */
[----:B------:R-:W-:-:S13]  /*0670*/  ISETP.NE.AND.EX P0, PT, R5, RZ, PT, P0 ;  /* 0x000000ff0500720c */ /* 0x000fda0003f05300 */
[----:B------:R-:W-:Y:S05]  /*0680*/  @!P0 BRA `(.L_x_7) ;  /* 0x0000000000088947 */ /* 0x000fea0003800000 */
[----:B------:R0:W5:Y:S01]  /*0690*/  LD.E R14, desc[UR12][R4.64] ;  /* 0x0000000c040e7980 */ /* 0x000162000c101900 */
[----:B------:R-:W-:Y:S05]  /*06a0*/  BRA `(.L_x_8) ;  /* 0x0000000000207947 */ /* 0x000fea0003800000 */
.L_x_7:
[----:B------:R-:W-:Y:S02]  /*06b0*/  ULDC.64 UR4, c[0x0][0x590] ;  /* 0x0001640000047ab9 */ /* 0x000fe40000000a00 */
[----:B------:R-:W-:-:S04]  /*06c0*/  ISETP.NE.U32.AND P0, PT, RZ, UR4, PT ;  /* 0x00000004ff007c0c */ /* 0x000fc8000bf05070 */
[----:B------:R-:W-:-:S13]  /*06d0*/  ISETP.NE.AND.EX P0, PT, RZ, UR5, PT, P0 ;  /* 0x00000005ff007c0c */ /* 0x000fda000bf05300 */
[----:B------:R-:W-:Y:S05]  /*06e0*/  @!P0 BRA `(.L_x_9) ;  /* 0x00000000000c8947 */ /* 0x000fea0003800000 */
[----:B------:R-:W3:Y:S02]  /*06f0*/  LDC.64 R14, c[0x0][0x590] ;  /* 0x00016400ff0e7b82 */ /* 0x000ee40000000a00 */
[----:B---3--:R4:W5:Y:S01]  /*0700*/  LDG.E R14, desc[UR12][R14.64] ;  /* 0x0000000c0e0e7981 */ /* 0x008962000c1e1900 */
[----:B------:R-:W-:Y:S05]  /*0710*/  BRA `(.L_x_8) ;  /* 0x0000000000047947 */ /* 0x000fea0003800000 */
.L_x_9:
[----:B------:R-:W3:Y:S02]  /*0720*/  LDC R14, c[0x0][0x584] ;  /* 0x00016100ff0e7b82 */ /* 0x000ee40000000800 */
.L_x_8:
[----:B------:R-:W1:Y:S01]  /*0730*/  LDC R3, c[0x0][0x3c4] ;  /* 0x0000f100ff037b82 */ /* 0x000e620000000800 */
[----:B------:R-:W-:-:S07]  /*0740*/  ISETP.NE.AND P0, PT, R7, RZ, PT ;  /* 0x000000ff0700720c */ /* 0x000fce0003f05270 */
[----:B------:R-:W4:Y:S01]  /*0750*/  LDC.64 R12, c[0x0][0x3c8] ;  /* 0x0000f200ff0c7b82 */ /* 0x000f220000000a00 */
[----:B-1----:R-:W-:-:S05]  /*0760*/  VIADD R3, R3, 0x1f ;  /* 0x0000001f03037836 */ /* 0x002fca0000000000 */
[----:B0-2---:R-:W-:-:S04]  /*0770*/  SHF.R.S32.HI R4, RZ, 0x1f, R3 ;  /* 0x0000001fff047819 */ /* 0x005fc80000011403 */
[----:B------:R-:W-:-:S04]  /*0780*/  LEA.HI R4, R4, R3, RZ, 0x5 ;  /* 0x0000000304047211 */ /* 0x000fc800078f28ff */
[----:B------:R-:W-:-:S05]  /*0790*/  SHF.R.S32.HI R5, RZ, 0x5, R4 ;  /* 0x00000005ff057819 */ /* 0x000fca0000011404 */
[----:B----4-:R-:W-:-:S04]  /*07a0*/  IMAD R4, R5, R12, RZ ;  /* 0x0000000c05047224 */ /* 0x010fc800078e02ff */
[----:B------:R-:W-:Y:S01]  /*07b0*/  IMAD R3, R4, R13, RZ ;  /* 0x0000000d04037224 */ /* 0x000fe200078e02ff */
[----:B------:R-:W-:Y:S06]  /*07c0*/  @!P0 BRA `(.L_x_10) ;  /* 0x000000b000b48947 */ /* 0x000fec0003800000 */
[----:B------:R-:W-:-:S13]  /*07d0*/  ISETP.NE.AND P0, PT, R7, 0x1, PT ;  /* 0x000000010700780c */ /* 0x000fda0003f05270 */
[----:B------:R-:W-:Y:S05]  /*07e0*/  @P0 EXIT ;  /* 0x000000000000094d */ /* 0x000fea0003800000 */
[----:B------:R-:W-:Y:S01]  /*07f0*/  ISETP.GE.AND P0, PT, R3, 0x1, PT ;  /* 0x000000010300780c */ /* 0x000fe20003f06270 */
[----:B------:R-:W-:Y:S01]  /*0800*/  UMOV UR4, URZ ;  /* 0x0000003f00047c82 */ /* 0x000fe20008000000 */
[----:B------:R-:W-:Y:S02]  /*0810*/  CS2R R54, SRZ ;  /* 0x0000000000367805 */ /* 0x000fe4000001ff00 */
[----:B------:R-:W-:Y:S02]  /*0820*/  CS2R R120, SRZ ;  /* 0x0000000000787805 */ /* 0x000fe4000001ff00 */
[----:B------:R-:W-:Y:S02]  /*0830*/  CS2R R122, SRZ ;  /* 0x00000000007a7805 */ /* 0x000fe4000001ff00 */
[----:B------:R-:W-:Y:S02]  /*0840*/  CS2R R124, SRZ ;  /* 0x00000000007c7805 */ /* 0x000fe4000001ff00 */
[----:B------:R-:W-:-:S02]  /*0850*/  CS2R R126, SRZ ;  /* 0x00000000007e7805 */ /* 0x000fc4000001ff00 */
[----:B------:R-:W-:Y:S02]  /*0860*/  CS2R R128, SRZ ;  /* 0x0000000000807805 */ /* 0x000fe4000001ff00 */
        /* <DEDUP_REMOVED lines=57> */
[----:B------:R-:W-:Y:S01]  /*0c00*/  CS2R R52, SRZ ;  /* 0x0000000000347805 */ /* 0x000fe2000001ff00 */
[----:B------:R-:W-:Y:S06]  /*0c10*/  @!P0 BRA `(.L_x_11) ;  /* 0x0000000000e08947 */ /* 0x000fec0003800000 */
[----:B------:R-:W-:-:S04]  /*0c20*/  LOP3.LUT R4, R2, 0x1, RZ, 0xfc, !PT ;  /* 0x0000000102047812 */ /* 0x000fc800078efcff */
[----:B------:R-:W-:-:S13]  /*0c30*/  ISETP.NE.AND P1, PT, R4, 0x3, PT ;  /* 0x000000030400780c */ /* 0x000fda0003f25270 */
[----:B------:R-:W-:Y:S05]  /*0c40*/  @!P1 BRA `(.L_x_12) ;  /* 0x0000000000049947 */ /* 0x000fea0003800000 */
[----:B------:R-:W-:Y:S01]  /*0c50*/  BPT.TRAP 0x1 ;  /* 0x000000040000795c */ /* 0x000fe20000300000 */
.L_x_12:
[----:B------:R-:W0:Y:S01]  /*0c60*/  S2UR UR5, SR_CgaCtaId ;  /* 0x00000000000579c3 */ /* 0x000e220000008800 */
[----:B------:R-:W-:Y:S01]  /*0c70*/  SHF.L.U32 R4, RZ, 0x1f, RZ ;  /* 0x0000001fff047819 */ /* 0x000fe200000006ff */
[----:B------:R-:W-:Y:S02]  /*0c80*/  UMOV UR4, 0x400 ;  /* 0x0000040000047882 */ /* 0x000fe40000000000 */
[----:B0-----:R-:W-:-:S12]  /*0c90*/  ULEA UR4, UR5, UR4, 0x18 ;  /* 0x0000000405047291 */ /* 0x001fd8000f8ec03f */
.L_x_13:
[----:B0-----:R-:W-:-:S04]  /*0ca0*/  IMAD.U32 R5, RZ, RZ, UR4 ;  /* 0x00000004ff057e24 */ /* 0x001fc8000f8e00ff */
[----:B------:R0:W1:Y:S03]  /*0cb0*/  SYNCS.PHASECHK.TRANS64.TRYWAIT P1, [R5+URZ+0x37000], R4 ;  /* 0x03700004050075a7 */ /* 0x000066000802017f */
[----:B-1----:R-:W-:Y:S05]  /*0cc0*/  @!P1 NANOSLEEP.SYNCS 0x989680 ;  /* 0x009896800000995d */ /* 0x002fea0003900000 */
[----:B------:R-:W1:Y:S02]  /*0cd0*/  @!P1 SYNCS.PHASECHK.TRANS64 P1, [R5+URZ+0x37000], R4 ;  /* 0x03700004050095a7 */ /* 0x000e64000802007f */
[----:B-1----:R-:W-:Y:S05]  /*0ce0*/  @!P1 BRA `(.L_x_13) ;  /* 0xfffffffc00ec9947 */ /* 0x002fea000383ffff */
[----:B------:R-:W-:Y:S01]  /*0cf0*/  UIADD3 UR5, UR4, 0x2c000, URZ ;  /* 0x0002c00004057890 */ /* 0x000fe2000fffe03f */
[----:B------:R-:W-:Y:S01]  /*0d00*/  WARPGROUP.ARRIVE ;  /* 0x00000000000079c5 */ /* 0x000fe20000000000 */
[----:B------:R-:W-:Y:S02]  /*0d10*/  USHF.R.U32.HI UR4, URZ, 0x4, UR4 ;  /* 0x000000043f047899 */ /* 0x000fe40008011604 */
[----:B------:R-:W-:Y:S02]  /*0d20*/  USHF.R.U32.HI UR5, URZ, 0x4, UR5 ;  /* 0x000000043f057899 */ /* 0x000fe40008011605 */
[----:B------:R-:W-:Y:S02]  /*0d30*/  ULOP3.LUT UR4, UR4, 0x3fff, URZ, 0xc0, !UPT ;  /* 0x00003fff04047892 */ /* 0x000fe4000f8ec03f */
[----:B------:R-:W-:Y:S02]  /*0d40*/  ULOP3.LUT UR5, UR5, 0x3fff, URZ, 0xc0, !UPT ;  /* 0x00003fff05057892 */ /* 0x000fe4000f8ec03f */
[----:B------:R-:W-:-:S02]  /*0d50*/  ULOP3.LUT UR11, UR4, 0x10000, URZ, 0xfc, !UPT ;  /* 0x00010000040b7892 */ /* 0x000fc4000f8efc3f */
[----:B------:R-:W-:Y:S02]  /*0d60*/  ULOP3.LUT UR14, UR5, 0x10000, URZ, 0xfc, !UPT ;  /* 0x00010000050e7892 */ /* 0x000fe4000f8efc3f */
[----:B------:R-:W-:Y:S02]  /*0d70*/  UIADD3 UR8, UR11, 0x100, URZ ;  /* 0x000001000b087890 */ /* 0x000fe4000fffe03f */
[----:B------:R-:W-:Y:S02]  /*0d80*/  UIADD3 UR9, UR11, 0x200, URZ ;  /* 0x000002000b097890 */ /* 0x000fe4000fffe03f */
[----:B------:R-:W-:Y:S01]  /*0d90*/  UMOV UR4, UR11 ;  /* 0x0000000b00047c82 */ /* 0x000fe20008000000 */
[----:B------:R-:W-:Y:S01]  /*0da0*/  UMOV UR5, 0x80000020 ;  /* 0x8000002000057882 */ /* 0x000fe20000000000 */
[----:B------:R-:W-:Y:S01]  /*0db0*/  UMOV UR6, UR14 ;  /* 0x0000000e00067c82 */ /* 0x000fe20008000000 */
[----:B------:R-:W-:Y:S01]  /*0dc0*/  UMOV UR7, 0x80000020 ;  /* 0x8000002000077882 */ /* 0x000fe20000000000 */
[----:B------:R-:W-:Y:S01]  /*0dd0*/  UIADD3 UR10, UR11, 0x300, URZ ;  /* 0x000003000b0a7890 */ /* 0x000fe2000fffe03f */
[----:B------:R-:W-:Y:S01]  /*0de0*/  HGMMA.64x64x16.F32.BF16 R120, gdesc[UR4], RZ, !UPT ;  /* 0x00e00000047879f0 */ /* 0x000fe2000c7018ff */
        /* <DEDUP_REMOVED lines=12> */
[----:B------:R-:W-:-:S02]  /*0eb0*/  UIADD3 UR4, UR11, 0x2, URZ ;  /* 0x000000020b047890 */ /* 0x000fc4000fffe03f */
[----:B------:R-:W-:Y:S01]  /*0ec0*/  UIADD3 UR6, UR14, 0x2, URZ ;  /* 0x000000020e067890 */ /* 0x000fe2000fffe03f */
[----:B------:R-:W-:Y:S01]  /*0ed0*/  UMOV UR5, 0x80000020 ;  /* 0x8000002000057882 */ /* 0x000fe20000000000 */
[----:B------:R-:W-:-:S07]  /*0ee0*/  UMOV UR7, 0x80000020 ;  /* 0x8000002000077882 */ /* 0x000fce0000000000 */
[----:B------:R-:W-:Y:S01]  /*0ef0*/  HGMMA.64x64x16.F32.BF16 R120, gdesc[UR4], R120 ;  /* 0x00e00000047879f0 */ /* 0x000fe20008701878 */
[----:B------:R-:W-:Y:S01]  /*0f00*/  UMOV UR4, UR8 ;  /* 0x0000000800047c82 */ /* 0x000fe20008000000 */
[----:B------:R-:W-:Y:S02]  /*0f10*/  UMOV UR5, 0x80000020 ;  /* 0x8000002000057882 */ /* 0x000fe40000000000 */
[----:B------:R-:W-:Y:S01]  /*0f20*/  HGMMA.64x64x16.F32.BF16 R88, gdesc[UR4], R88 ;  /* 0x00e00000045879f0 */ /* 0x000fe20008701858 */
[----:B------:R-:W-:Y:S01]  /*0f30*/  UMOV UR4, UR9 ;  /* 0x0000000900047c82 */ /* 0x000fe20008000000 */
[----:B------:R-:W-:Y:S02]  /*0f40*/  UMOV UR5, 0x80000020 ;  /* 0x8000002000057882 */ /* 0x000fe40000000000 */
[----:B------:R-:W-:Y:S01]  /*0f50*/  HGMMA.64x64x16.F32.BF16 R56, gdesc[UR4], R56 ;  /* 0x00e00000043879f0 */ /* 0x000fe20008701838 */
[----:B------:R-:W-:Y:S01]  /*0f60*/  UMOV UR4, UR10 ;  /* 0x0000000a00047c82 */ /* 0x000fe20008000000 */
[----:B------:R-:W-:-:S02]  /*0f70*/  UMOV UR5, 0x80000020 ;  /* 0x8000002000057882 */ /* 0x000fc40000000000 */
[----:B------:R-:W-:Y:S01]  /*0f80*/  HGMMA.64x64x16.F32.BF16 R24, gdesc[UR4], R24, gsb0 ;  /* 0x00e00000041879f0 */ /* 0x000fe20008001818 */
[----:B------:R-:W-:-:S05]  /*0f90*/  UMOV UR4, 0x1 ;  /* 0x0000000100047882 */ /* 0x000fca0000000000 */
.L_x_11:
[----:B0-----:R-:W-:-:S05]  /*0fa0*/  VIMNMX R4, R3, 0x1, PT ;  /* 0x0000000103047848 */ /* 0x001fca0003fe0100 */
[----:B------:R-:W-:-:S05]  /*0fb0*/  IMAD.IADD R3, R3, 0x1, -R4 ;  /* 0x0000000103037824 */ /* 0x000fca00078e0a04 */
[----:B------:R-:W-:-:S13]  /*0fc0*/  ISETP.GE.AND P1, PT, R3, 0x1, PT ;  /* 0x000000010300780c */ /* 0x000fda0003f26270 */
[----:B------:R-:W-:Y:S05]  /*0fd0*/  @!P1 BRA `(.L_x_14) ;  /* 0x0000000400509947 */ /* 0x000fea0003800000 */
[----:B------:R-:W0:Y:S01]  /*0fe0*/  S2UR UR5, SR_CgaCtaId ;  /* 0x00000000000579c3 */ /* 0x000e220000008800 */
[----:B------:R-:W-:Y:S01]  /*0ff0*/  UMOV UR6, 0x400 ;  /* 0x0000040000067882 */ /* 0x000fe20000000000 */
[----:B------:R-:W-:Y:S01]  /*1000*/  LOP3.LUT R8, R2, 0x1, RZ, 0xfc, !PT ;  /* 0x0000000102087812 */ /* 0x000fe200078efcff */
[----:B------:R-:W-:Y:S01]  /*1010*/  IMAD.MOV.U32 R7, RZ, RZ, RZ ;  /* 0x000000ffff077224 */ /* 0x000fe200078e00ff */
[----:B------:R-:W-:Y:S01]  /*1020*/  UISETP.NE.U32.AND UP0, UPT, UR4, URZ, UPT ;  /* 0x0000003f0400728c */ /* 0x000fe2000bf05070 */
[----:B------:R-:W-:Y:S01]  /*1030*/  IMAD.MOV.U32 R4, RZ, RZ, R3 ;  /* 0x000000ffff047224 */ /* 0x000fe200078e0003 */
[----:B0-----:R-:W-:-:S04]  /*1040*/  ULEA UR6, UR5, UR6, 0x18 ;  /* 0x0000000605067291 */ /* 0x001fc8000f8ec03f */
[----:B------:R-:W-:Y:S02]  /*1050*/  UIADD3 UR5, UR6, 0x2c000, URZ ;  /* 0x0002c00006057890 */ /* 0x000fe4000fffe03f */
[----:B------:R-:W-:Y:S02]  /*1060*/  USHF.R.U32.HI UR7, URZ, 0x4, UR6 ;  /* 0x000000043f077899 */ /* 0x000fe40008011606 */
[----:B------:R-:W-:Y:S02]  /*1070*/  USHF.R.U32.HI UR5, URZ, 0x4, UR5 ;  /* 0x000000043f057899 */ /* 0x000fe40008011605 */
[----:B------:R-:W-:Y:S02]  /*1080*/  ULOP3.LUT UR7, UR7, 0x3fff, URZ, 0xc0, !UPT ;  /* 0x00003fff07077892 */ /* 0x000fe4000f8ec03f */
[----:B------:R-:W-:Y:S02]  /*1090*/  ULOP3.LUT UR5, UR5, 0x3fff, URZ, 0xc0, !UPT ;  /* 0x00003fff05057892 */ /* 0x000fe4000f8ec03f */
[----:B------:R-:W-:-:S02]  /*10a0*/  ULOP3.LUT UR19, UR7, 0x10000, URZ, 0xfc, !UPT ;  /* 0x0001000007137892 */ /* 0x000fc4000f8efc3f */
[----:B------:R-:W-:-:S03]  /*10b0*/  ULOP3.LUT UR18, UR5, 0x10000, URZ, 0xfc, !UPT ;  /* 0x0001000005127892 */ /* 0x000fc6000f8efc3f */
[----:B------:R-:W-:-:S09]  /*10c0*/  UMOV UR5, URZ ;  /* 0x0000003f00057c82 */ /* 0x000fd20008000000 */
.L_x_19:
[----:B------:R-:W-:-:S13]  /*10d0*/  ISETP.NE.AND P2, PT, R8, 0x3, PT ;  /* 0x000000030800780c */ /* 0x000fda0003f45270 */
[----:B0-----:R-:W-:Y:S05]  /*10e0*/  @!P2 BRA `(.L_x_15) ;  /* 0x000000000004a947 */ /* 0x001fea0003800000 */
[----:B------:R-:W-:Y:S01]  /*10f0*/  BPT.TRAP 0x1 ;  /* 0x000000040000795c */ /* 0x000fe20000300000 */
.L_x_15:
[----:B------:R-:W-:Y:S01]  /*1100*/  SHF.L.U32 R5, R7, 0x1f, RZ ;  /* 0x0000001f07057819 */ /* 0x000fe200000006ff */
[----:B------:R-:W-:-:S12]  /*1110*/  ULEA UR7, UR4, UR6, 0x3 ;  /* 0x0000000604077291 */ /* 0x000fd8000f8e183f */
.L_x_16:
[----:B0-----:R-:W-:-:S04]  /*1120*/  IMAD.U32 R6, RZ, RZ, UR7 ;  /* 0x00000007ff067e24 */ /* 0x001fc8000f8e00ff */
[----:B------:R0:W1:Y:S03]  /*1130*/  SYNCS.PHASECHK.TRANS64.TRYWAIT P1, [R6+URZ+0x37000], R5 ;  /* 0x03700005060075a7 */ /* 0x000066000802017f */
[----:B-1----:R-:W-:Y:S05]  /*1140*/  @!P1 NANOSLEEP.SYNCS 0x989680 ;  /* 0x009896800000995d */ /* 0x002fea0003900000 */
[----:B------:R-:W1:Y:S02]  /*1150*/  @!P1 SYNCS.PHASECHK.TRANS64 P1, [R6+URZ+0x37000], R5 ;  /* 0x03700005060095a7 */ /* 0x000e64000802007f */
[----:B-1----:R-:W-:Y:S05]  /*1160*/  @!P1 BRA `(.L_x_16) ;  /* 0xfffffffc00ec9947 */ /* 0x002fea000383ffff */
[----:B------:R-:W-:Y:S01]  /*1170*/  ULEA UR7, UR4, UR19, 0xa ;  /* 0x0000001304077291 */ /* 0x000fe2000f8e503f */
[----:B------:R-:W-:Y:S01]  /*1180*/  WARPGROUP.ARRIVE ;  /* 0x00000000000079c5 */ /* 0x000fe20000000000 */
[----:B------:R-:W-:Y:S02]  /*1190*/  ULEA UR14, UR4, UR18, 0x8 ;  /* 0x00000012040e7291 */ /* 0x000fe4000f8e403f */
[----:B------:R-:W-:Y:S02]  /*11a0*/  UIADD3 UR15, UR7, 0x100, URZ ;  /* 0x00000100070f7890 */ /* 0x000fe4000fffe03f */
[----:B------:R-:W-:Y:S02]  /*11b0*/  UIADD3 UR16, UR7, 0x200, URZ ;  /* 0x0000020007107890 */ /* 0x000fe4000fffe03f */
[----:B------:R-:W-:Y:S01]  /*11c0*/  UMOV UR8, UR7 ;  /* 0x0000000700087c82 */ /* 0x000fe20008000000 */
[----:B------:R-:W-:Y:S01]  /*11d0*/  UMOV UR9, 0x80000020 ;  /* 0x8000002000097882 */ /* 0x000fe20000000000 */
[----:B------:R-:W-:Y:S01]  /*11e0*/  UMOV UR10, UR14 ;  /* 0x0000000e000a7c82 */ /* 0x000fe20008000000 */
[----:B------:R-:W-:Y:S01]  /*11f0*/  UMOV UR11, 0x80000020 ;  /* 0x80000020000b7882 */ /* 0x000fe20000000000 */
[----:B------:R-:W-:Y:S01]  /*1200*/  UIADD3 UR17, UR7, 0x300, URZ ;  /* 0x0000030007117890 */ /* 0x000fe2000fffe03f */
[----:B------:R-:W-:Y:S01]  /*1210*/  HGMMA.64x64x16.F32.BF16 R120, gdesc[UR8], R120, UP0 ;  /* 0x00e00000087879f0 */ /* 0x000fe2000bf01878 */
[----:B------:R-:W-:Y:S01]  /*1220*/  UMOV UR8, UR15 ;  /* 0x0000000f00087c82 */ /* 0x000fe20008000000 */
[----:B------:R-:W-:Y:S01]  /*1230*/  UMOV UR9, 0x80000020 ;  /* 0x8000002000097882 */ /* 0x000fe20000000000 */
[----:B------:R-:W-:Y:S01]  /*1240*/  UIADD3 UR15, UR7, 0x202, URZ ;  /* 0x00000202070f7890 */ /* 0x000fe2000fffe03f */
[----:B------:R-:W-:Y:S01]  /*1250*/  HGMMA.64x64x16.F32.BF16 R88, gdesc[UR8], R88, UP0 ;  /* 0x00e00000085879f0 */ /* 0x000fe2000bf01858 */
[----:B------:R-:W-:Y:S01]  /*1260*/  UMOV UR8, UR16 ;  /* 0x0000001000087c82 */ /* 0x000fe20008000000 */
[----:B------:R-:W-:-:S02]  /*1270*/  UMOV UR9, 0x80000020 ;  /* 0x8000002000097882 */ /* 0x000fc40000000000 */
[----:B------:R-:W-:Y:S01]  /*1280*/  HGMMA.64x64x16.F32.BF16 R56, gdesc[UR8], R56, UP0 ;  /* 0x00e00000083879f0 */ /* 0x000fe2000bf01838 */
[----:B------:R-:W-:Y:S01]  /*1290*/  UMOV UR8, UR17 ;  /* 0x0000001100087c82 */ /* 0x000fe20008000000 */
[----:B------:R-:W-:Y:S02]  /*12a0*/  UMOV UR9, 0x80000020 ;  /* 0x8000002000097882 */ /* 0x000fe40000000000 */
[----:B------:R-:W-:Y:S01]  /*12b0*/  HGMMA.64x64x16.F32.BF16 R24, gdesc[UR8], R24, UP0 ;  /* 0x00e00000081879f0 */ /* 0x000fe2000bf01818 */
[----:B------:R-:W-:Y:S02]  /*12c0*/  UIADD3 UR8, UR7, 0x2, URZ ;  /* 0x0000000207087890 */ /* 0x000fe4000fffe03f */
[----:B------:R-:W-:Y:S02]  /*12d0*/  UIADD3 UR10, UR14, 0x2, URZ ;  /* 0x000000020e0a7890 */ /* 0x000fe4000fffe03f */
[----:B------:R-:W-:Y:S01]  /*12e0*/  UIADD3 UR14, UR7, 0x102, URZ ;  /* 0x00000102070e7890 */ /* 0x000fe2000fffe03f */
[----:B------:R-:W-:Y:S01]  /*12f0*/  UMOV UR9, 0x80000020 ;  /* 0x8000002000097882 */ /* 0x000fe20000000000 */
[----:B------:R-:W-:Y:S01]  /*1300*/  UMOV UR11, 0x80000020 ;  /* 0x80000020000b7882 */ /* 0x000fe20000000000 */
[----:B------:R-:W-:-:S04]  /*1310*/  UIADD3 UR7, UR7, 0x302, URZ ;  /* 0x0000030207077890 */ /* 0x000fc8000fffe03f */
        /* <DEDUP_REMOVED lines=9> */
[----:B------:R-:W-:Y:S03]  /*13b0*/  HGMMA.64x64x16.F32.BF16 R24, gdesc[UR8], R24, gsb0 ;  /* 0x00e00000081879f0 */ /* 0x000fe60008001818 */
[----:B------:R-:W-:Y:S02]  /*13c0*/  WARPGROUP.DEPBAR.LE gsb0, 0x1 ;  /* 0x00008000000079c5 */ /* 0x000fe40000010100 */
[----:B------:R-:W-:Y:S05]  /*13d0*/  @!P2 BRA `(.L_x_17) ;  /* 0x000000000004a947 */ /* 0x000fea0003800000 */
[----:B------:R-:W-:Y:S01]  /*13e0*/  BPT.TRAP 0x1 ;  /* 0x000000040000795c */ /* 0x000fe20000300000 */
.L_x_17:
[----:B------:R-:W-:Y:S01]  /*13f0*/  ULEA UR7, UR5, UR6, 0x3 ;  /* 0x0000000605077291 */ /* 0x000fe2000f8e183f */
[----:B------:R-:W-:-:S03]  /*1400*/  ISETP.GT.U32.AND P1, PT, R2, 0x1, PT ;  /* 0x000000010200780c */ /* 0x000fc60003f24070 */
[----:B------:R-:W-:-:S04]  /*1410*/  UIADD3 UR7, UR7, 0x37058, URZ ;  /* 0x0003705807077890 */ /* 0x000fc8000fffe03f */
[----:B------:R-:W-:-:S09]  /*1420*/  UPRMT UR7, URZ, 0x654, UR7 ;  /* 0x000006543f077896 */ /* 0x000fd20008000007 */
[----:B------:R-:W-:Y:S01]  /*1430*/  SYNCS.ARRIVE.TRANS64.RED.A1T0 RZ, [UR7], RZ ;  /* 0x000000ffffff79a7 */ /* 0x000fe20008100407 */
[----:B------:R-:W-:Y:S05]  /*1440*/  @P1 BRA `(.L_x_18) ;  /* 0x0000000000041947 */ /* 0x000fea0003800000 */
[----:B------:R-:W-:Y:S01]  /*1450*/  BPT.TRAP 0x1 ;  /* 0x000000040000795c */ /* 0x000fe20000300000 */
.L_x_18:
[----:B------:R-:W-:Y:S01]  /*1460*/  UIADD3 UR4, UR4, 0x1, URZ ;  /* 0x0000000104047890 */ /* 0x000fe2000fffe03f */
[C---:B------:R-:W-:Y:S01]  /*1470*/  ISETP.GT.AND P1, PT, R4.reuse, 0x1, PT ;  /* 0x000000010400780c */ /* 0x040fe20003f24270 */
[----:B------:R-:W-:Y:S01]  /*1480*/  UIADD3 UR5, UR5, 0x1, URZ ;  /* 0x0000000105057890 */ /* 0x000fe2000fffe03f */
[----:B------:R-:W-:Y:S01]  /*1490*/  VIADD R4, R4, 0xffffffff ;  /* 0xffffffff04047836 */ /* 0x000fe20000000000 */
[----:B------:R-:W-:Y:S02]  /*14a0*/  UISETP.NE.AND UP0, UPT, UR4, 0xb, UPT ;  /* 0x0000000b0400788c */ /* 0x000fe4000bf05270 */
[----:B------:R-:W-:Y:S02]  /*14b0*/  UISETP.NE.AND UP1, UPT, UR5, 0xb, UPT ;  /* 0x0000000b0500788c */ /* 0x000fe4000bf25270 */
[----:B------:R-:W-:Y:S02]  /*14c0*/  USEL UR7, URZ, 0x1, UP0 ;  /* 0x000000013f077887 */ /* 0x000fe40008000000 */
[----:B------:R-:W-:-:S02]  /*14d0*/  USEL UR4, UR4, URZ, UP0 ;  /* 0x0000003f04047287 */ /* 0x000fc40008000000 */
[----:B------:R-:W-:Y:S02]  /*14e0*/  USEL UR5, UR5, URZ, UP1 ;  /* 0x0000003f05057287 */ /* 0x000fe40008800000 */
[----:B------:R-:W-:Y:S01]  /*14f0*/  UPLOP3.LUT UP0, UPT, UPT, UPT, UPT, 0x80, 0x0 ;  /* 0x000000000000789c */ /* 0x000fe20003f0f070 */
[----:B------:R-:W-:Y:S01]  /*1500*/  LOP3.LUT R7, R7, UR7, RZ, 0x3c, !PT ;  /* 0x0000000707077c12 */ /* 0x000fe2000f8e3cff */
[----:B------:R-:W-:Y:S09]  /*1510*/  @P1 BRA `(.L_x_19) ;  /* 0xfffffff800ec1947 */ /* 0x000ff2000383ffff */
.L_x_14:
[----:B------:R-:W-:Y:S02]  /*1520*/  WARPGROUP.DEPBAR.LE gsb0, 0x0 ;  /* 0x00008000000079c5 */ /* 0x000fe40000010000 */
[----:B------:R-:W-:Y:S05]  /*1530*/  @!P0 BRA `(.L_x_20) ;  /* 0x0000000000448947 */ /* 0x000fea0003800000 */
[----:B------:R-:W-:-:S04]  /*1540*/  LOP3.LUT R4, R2, 0x1, RZ, 0xfc, !PT ;  /* 0x0000000102047812 */ /* 0x000fc800078efcff */
[----:B------:R-:W-:-:S13]  /*1550*/  ISETP.NE.AND P0, PT, R4, 0x3, PT ;  /* 0x000000030400780c */ /* 0x000fda0003f05270 */
[----:B------:R-:W-:Y:S05]  /*1560*/  @!P0 BRA `(.L_x_21) ;  /* 0x0000000000048947 */ /* 0x000fea0003800000 */
[----:B------:R-:W-:Y:S01]  /*1570*/  BPT.TRAP 0x1 ;  /* 0x000000040000795c */ /* 0x000fe20000300000 */
.L_x_21:
[----:B0-----:R-:W0:Y:S01]  /*1580*/  S2R R6, SR_CgaCtaId ;  /* 0x0000000000067919 */ /* 0x001e220000008800 */
[----:B------:R-:W-:Y:S01]  /*1590*/  IMAD.WIDE.U32 R4, R3, -0x45d1745d, RZ ;  /* 0xba2e8ba303047825 */ /* 0x000fe200078e00ff */
[----:B------:R-:W-:-:S04]  /*15a0*/  ISETP.GT.U32.AND P0, PT, R2, 0x1, PT ;  /* 0x000000010200780c */ /* 0x000fc80003f04070 */
[----:B------:R-:W-:Y:S02]  /*15b0*/  SHF.R.U32.HI R4, RZ, 0x3, R5 ;  /* 0x00000003ff047819 */ /* 0x000fe40000011605 */
[----:B------:R-:W-:-:S03]  /*15c0*/  MOV R5, 0x400 ;  /* 0x0000040000057802 */ /* 0x000fc60000000f00 */
[----:B------:R-:W-:Y:S01]  /*15d0*/  IMAD R3, R4, -0xb, R3 ;  /* 0xfffffff504037824 */ /* 0x000fe200078e0203 */
[----:B0-----:R-:W-:-:S05]  /*15e0*/  LEA R6, R6, R5, 0x18 ;  /* 0x0000000506067211 */ /* 0x001fca00078ec0ff */
[----:B------:R-:W-:-:S04]  /*15f0*/  IMAD R3, R3, 0x8, R6 ;  /* 0x0000000803037824 */ /* 0x000fc800078e0206 */
[----:B------:R-:W-:-:S05]  /*1600*/  VIADD R3, R3, 0x37058 ;  /* 0x0003705803037836 */ /* 0x000fca0000000000 */
[----:B------:R-:W-:-:S04]  /*1610*/  PRMT R3, RZ, 0x654, R3 ;  /* 0x00000654ff037816 */ /* 0x000fc80000000003 */
[----:B------:R1:W-:Y:S01]  /*1620*/  SYNCS.ARRIVE.TRANS64.RED.A1T0 RZ, [R3+URZ], RZ ;  /* 0x000000ff03ff79a7 */ /* 0x0003e2000810043f */
[----:B------:R-:W-:Y:S05]  /*1630*/  @P0 BRA `(.L_x_20) ;  /* 0x0000000000040947 */ /* 0x000fea0003800000 */
[----:B------:R-:W-:Y:S01]  /*1640*/  BPT.TRAP 0x1 ;  /* 0x000000040000795c */ /* 0x000fe20000300000 */
.L_x_20:
[----:B------:R-:W2:Y:S01]  /*1650*/  S2R R4, SR_CTAID.Y ;  /* 0x0000000000047919 */ /* 0x000ea20000002600 */
[----:B------:R-:W-:Y:S01]  /*1660*/  ULDC.64 UR4, c[0x0][0x280] ;  /* 0x0000a00000047ab9 */ /* 0x000fe20000000a00 */
[----:B-1----:R-:W-:Y:S01]  /*1670*/  SHF.R.S32.HI R3, RZ, 0x1f, R0 ;  /* 0x0000001fff037819 */ /* 0x002fe20000011400 */
[----:B------:R-:W1:Y:S03]  /*1680*/  S2R R9, SR_CTAID.X ;  /* 0x0000000000097919 */ /* 0x000e660000002500 */
[----:B------:R-:W-:-:S04]  /*1690*/  LEA.HI R2, R3, R0, RZ, 0x2 ;  /* 0x0000000003027211 */ /* 0x000fc800078f10ff */
[--C-:B0-----:R-:W-:Y:S02]  /*16a0*/  SHF.R.S32.HI R6, RZ, 0x2, R2.reuse ;  /* 0x00000002ff067819 */ /* 0x101fe40000011402 */
[----:B------:R-:W-:-:S04]  /*16b0*/  SHF.R.S32.HI R5, RZ, 0x1f, R2 ;  /* 0x0000001fff057819 */ /* 0x000fc80000011402 */
[----:B------:R-:W-:-:S04]  /*16c0*/  LEA.HI R5, R5, R6, RZ, 0x3 ;  /* 0x0000000605057211 */ /* 0x000fc800078f18ff */
[----:B------:R-:W-:Y:S01]  /*16d0*/  LOP3.LUT R7, R5, 0xfffffff8, RZ, 0xc0, !PT ;  /* 0xfffffff805077812 */ /* 0x000fe200078ec0ff */
[----:B--2---:R-:W-:Y:S02]  /*16e0*/  IMAD.SHL.U32 R4, R4, 0x40, RZ ;  /* 0x0000004004047824 */ /* 0x004fe400078e00ff */
[----:B-1----:R-:W-:-:S03]  /*16f0*/  IMAD.SHL.U32 R10, R9, 0x100, RZ ;  /* 0x00000100090a7824 */ /* 0x002fc600078e00ff */
[----:B------:R-:W-:-:S04]  /*1700*/  ISETP.GE.AND P0, PT, R4, UR5, PT ;  /* 0x0000000504007c0c */ /* 0x000fc8000bf06270 */
[----:B------:R-:W-:-:S13]  /*1710*/  ISETP.GE.OR P0, PT, R10, UR4, P0 ;  /* 0x000000040a007c0c */ /* 0x000fda0008706670 */
[----:B------:R-:W-:Y:S05]  /*1720*/  @P0 EXIT ;  /* 0x000000000000094d */ /* 0x000fea0003800000 */
[----:B------:R-:W0:Y:S01]  /*1730*/  LDC.64 R12, c[0x0][0x5d0] ;  /* 0x00017400ff0c7b82 */ /* 0x000e220000000a00 */
[----:B------:R-:W-:Y:S01]  /*1740*/  LOP3.LUT R5, R2, 0x7ffffffc, RZ, 0xc0, !PT ;  /* 0x7ffffffc02057812 */ /* 0x000fe200078ec0ff */
[----:B------:R-:W-:Y:S01]  /*1750*/  IMAD.IADD R2, R6, 0x1, -R7 ;  /* 0x0000000106027824 */ /* 0x000fe200078e0a07 */
[----:B------:R-:W-:Y:S02]  /*1760*/  LEA.HI R6, R3, R0, RZ, 0x5 ;  /* 0x0000000003067211 */ /* 0x000fe400078f28ff */
[----:B---3-5:R-:W-:Y:S01]  /*1770*/  FSETP.NEU.AND P1, PT, R14, RZ, PT ;  /* 0x000000ff0e00720b */ /* 0x028fe20003f2d000 */
[----:B------:R-:W-:Y:S01]  /*1780*/  IMAD.IADD R5, R0, 0x1, -R5 ;  /* 0x0000000100057824 */ /* 0x000fe200078e0a05 */
[----:B------:R-:W-:Y:S02]  /*1790*/  SHF.R.S32.HI R3, RZ, 0x1f, R2 ;  /* 0x0000001fff037819 */ /* 0x000fe40000011402 */
[----:B------:R-:W-:Y:S01]  /*17a0*/  SHF.R.S32.HI R15, RZ, 0x5, R6 ;  /* 0x00000005ff0f7819 */ /* 0x000fe20000011406 */
[----:B------:R-:W-:-:S02]  /*17b0*/  IMAD.SHL.U32 R5, R5, 0x2, RZ ;  /* 0x0000000205057824 */ /* 0x000fc400078e00ff */
[----:B------:R-:W-:-:S03]  /*17c0*/  IMAD.WIDE R8, R9, 0x100, R2 ;  /* 0x0000010009087825 */ /* 0x000fc600078e0202 */
[----:B------:R-:W-:Y:S01]  /*17d0*/  SHF.R.S32.HI R7, RZ, 0x1f, R5 ;  /* 0x0000001fff077819 */ /* 0x000fe20000011405 */
[C---:B------:R-:W-:Y:S01]  /*17e0*/  IMAD R3, R15.reuse, -0x10, -R10 ;  /* 0xfffffff00f037824 */ /* 0x040fe200078e0a0a */
[C---:B------:R-:W-:Y:S01]  /*17f0*/  IADD3 R6, P0, R4.reuse, R5, RZ ;  /* 0x0000000504067210 */ /* 0x040fe20007f1e0ff */
[----:B------:R-:W-:Y:S01]  /*1800*/  IMAD.WIDE R8, R15, 0x10, R8 ;  /* 0x000000100f087825 */ /* 0x000fe200078e0208 */
[----:B------:R-:W-:Y:S02]  /*1810*/  IADD3 R10, -R5, UR5, -R4 ;  /* 0x00000005050a7c10 */ /* 0x000fe4000fffe904 */
[----:B------:R-:W-:Y:S02]  /*1820*/  LEA.HI.X.SX32 R7, R4, R7, 0x1, P0 ;  /* 0x0000000704077211 */ /* 0x000fe400000f0eff */
[----:B------:R-:W-:Y:S01]  /*1830*/  IADD3 R0, R3, UR4, -R2 ;  /* 0x0000000403007c10 */ /* 0x000fe2000fffe802 */
[-C--:B0-----:R-:W-:Y:S01]  /*1840*/  IMAD R2, R9, R12.reuse, RZ ;  /* 0x0000000c09027224 */ /* 0x081fe200078e02ff */
[----:B------:R-:W-:Y:S01]  /*1850*/  ISETP.GT.AND P3, PT, R10, RZ, PT ;  /* 0x000000ff0a00720c */ /* 0x000fe20003f64270 */
[----:B------:R-:W-:Y:S01]  /*1860*/  IMAD.WIDE.U32 R18, R8, R12, R6 ;  /* 0x0000000c08127225 */ /* 0x000fe200078e0006 */
[----:B------:R-:W-:-:S02]  /*1870*/  SHF.L.U64.HI R15, R12, 0x3, R13 ;  /* 0x000000030c0f7819 */ /* 0x000fc4000001020d */
[----:B------:R-:W-:Y:S01]  /*1880*/  P2R R3, PR, RZ, 0x8 ;  /* 0x00000008ff037803 */ /* 0x000fe20000000000 */
[----:B------:R-:W-:Y:S01]  /*1890*/  IMAD R21, R8, R13, R2 ;  /* 0x0000000d08157224 */ /* 0x000fe200078e0202 */
[----:B------:R-:W-:Y:S01]  /*18a0*/  ISETP.GT.AND P0, PT, R0, RZ, P3 ;  /* 0x000000ff0000720c */ /* 0x000fe20001f04270 */
[----:B------:R-:W-:Y:S02]  /*18b0*/  IMAD.SHL.U32 R16, R12, 0x8, RZ ;  /* 0x000000080c107824 */ /* 0x000fe400078e00ff */
[----:B------:R-:W-:Y:S01]  /*18c0*/  IMAD.IADD R21, R19, 0x1, R21 ;  /* 0x0000000113157824 */ /* 0x000fe200078e0215 */
[----:B------:R-:W-:Y:S09]  /*18d0*/  @!P1 BRA `(.L_x_22) ;  /* 0x0000006c00cc9947 */ /* 0x000ff20003800000 */
[----:B------:R-:W-:Y:S01]  /*18e0*/  ULDC.64 UR4, c[0x0][0x5b0] ;  /* 0x00016c0000047ab9 */ /* 0x000fe20000000a00 */
[----:B------:R-:W-:Y:S01]  /*18f0*/  ULDC.64 UR8, c[0x0][0x5a8] ;  /* 0x00016a0000087ab9 */ /* 0x000fe20000000a00 */
[----:B------:R-:W-:Y:S01]  /*1900*/  IMAD R17, R9, UR4, RZ ;  /* 0x0000000409117c24 */ /* 0x000fe2000f8e02ff */
[----:B------:R-:W-:Y:S01]  /*1910*/  ULDC.64 UR6, c[0x0][0x5c8] ;  /* 0x0001720000067ab9 */ /* 0x000fe20000000a00 */
[----:B------:R-:W-:-:S04]  /*1920*/  IMAD.WIDE.U32 R2, R8, UR4, R6 ;  /* 0x0000000408027c25 */ /* 0x000fc8000f8e0006 */
[----:B------:R-:W-:Y:S01]  /*1930*/  IMAD R17, R8, UR5, R17 ;  /* 0x0000000508117c24 */ /* 0x000fe2000f8e0211 */
[----:B------:R-:W-:-:S03]  /*1940*/  LEA R4, P1, R2, UR8, 0x1 ;  /* 0x0000000802047c11 */ /* 0x000fc6000f8208ff */
[----:B------:R-:W-:-:S05]  /*1950*/  IMAD.IADD R3, R3, 0x1, R17 ;  /* 0x0000000103037824 */ /* 0x000fca00078e0211 */
[----:B------:R-:W-:-:S05]  /*1960*/  LEA.HI.X R5, R2, UR9, R3, 0x1, P1 ;  /* 0x0000000902057c11 */ /* 0x000fca00088f0c03 */
[----:B------:R-:W2:Y:S01]  /*1970*/  @P0 LDG.E.LTC128B.U16 R19, desc[UR12][R4.64] ;  /* 0x0000000c04130981 */ /* 0x000ea2000c1e1520 */
[----:B------:R-:W-:Y:S01]  /*1980*/  ISETP.GT.AND P6, PT, R10, 0x1, PT ;  /* 0x000000010a00780c */ /* 0x000fe20003fc4270 */
[----:B------:R-:W-:Y:S01]  /*1990*/  BSSY B0, `(.L_x_23) ;  /* 0x000000e000007945 */ /* 0x000fe20003800000 */
[----:B------:R-:W-:Y:S02]  /*19a0*/  LEA R2, P2, R18, UR6, 0x1 ;  /* 0x0000000612027c11 */ /* 0x000fe4000f8408ff */
[----:B------:R-:W-:Y:S01]  /*19b0*/  ISETP.GT.AND P1, PT, R0, RZ, P6 ;  /* 0x000000ff0000720c */ /* 0x000fe20003724270 */
[----:B--2---:R-:W-:-:S04]  /*19c0*/  IMAD.U32 R3, R19, 0x10000, RZ ;  /* 0x0001000013037824 */ /* 0x004fc800078e00ff */
[----:B------:R-:W-:-:S04]  /*19d0*/  FMUL R3, R3, R14 ;  /* 0x0000000e03037220 */ /* 0x000fc80000400000 */
[----:B------:R-:W-:-:S05]  /*19e0*/  FFMA R3, R120, R11, R3 ;  /* 0x0000000b78037223 */ /* 0x000fca0000000003 */
[----:B------:R-:W-:Y:S02]  /*19f0*/  F2FP.BF16.F32.PACK_AB R20, RZ, R3 ;  /* 0x00000003ff14723e */ /* 0x000fe400000010ff */
[----:B------:R-:W-:Y:S02]  /*1a00*/  P2R R3, PR, RZ, 0x40 ;  /* 0x00000040ff037803 */ /* 0x000fe40000000000 */
[----:B------:R-:W-:Y:S02]  /*1a10*/  LEA.HI.X R3, R18, UR7, R21, 0x1, P2 ;  /* 0x0000000712037c11 */ /* 0x000fe400090f0c15 */
[----:B------:R-:W-:Y:S02]  /*1a20*/  PRMT R18, R20, 0x7610, R18 ;  /* 0x0000761014127816 */ /* 0x000fe40000000012 */
[----:B------:R-:W-:-:S03]  /*1a30*/  PRMT R20, R19, 0x7610, R20 ;  /* 0x0000761013147816 */ /* 0x000fc60000000014 */
[----:B------:R0:W-:Y:S01]  /*1a40*/  @P0 STG.E.U16 desc[UR12][R2.64], R18 ;  /* 0x0000001202000986 */ /* 0x0001e2000c10150c */
[----:B------:R-:W-:Y:S05]  /*1a50*/  @!P1 BRA `(.L_x_24) ;  /* 0x0000000000049947 */ /* 0x000fea0003800000 */
[----:B------:R1:W5:Y:S02]  /*1a60*/  LDG.E.LTC128B.U16 R20, desc[UR12][R4.64+0x2] ;  /* 0x0000020c04147981 */ /* 0x000364000c1e1520 */
.L_x_24:
[----:B------:R-:W-:Y:S05]  /*1a70*/  BSYNC B0 ;  /* 0x0000000000007941 */ /* 0x000fea0003800000 */
.L_x_23:
[----:B------:R-:W-:Y:S01]  /*1a80*/  USHF.L.U32 UR6, UR4, 0x3, URZ ;  /* 0x0000000304067899 */ /* 0x000fe2000800063f */
[----:B-----5:R-:W-:Y:S01]  /*1a90*/  IMAD.U32 R9, R20, 0x10000, RZ ;  /* 0x0001000014097824 */ /* 0x020fe200078e00ff */
[----:B------:R-:W-:Y:S01]  /*1aa0*/  USHF.L.U64.HI UR7, UR4, 0x3, UR5 ;  /* 0x0000000304077899 */ /* 0x000fe20008010205 */
[----:B------:R-:W-:Y:S02]  /*1ab0*/  ISETP.GT.AND P0, PT, R0, 0x8, P3 ;  /* 0x000000080000780c */ /* 0x000fe40001f04270 */
[----:B------:R-:W-:Y:S01]  /*1ac0*/  FMUL R22, R9, R14 ;  /* 0x0000000e09167220 */ /* 0x000fe20000400000 */
[----:B0-----:R-:W-:Y:S02]  /*1ad0*/  IMAD.U32 R18, RZ, RZ, UR6 ;  /* 0x00000006ff127e24 */ /* 0x001fe4000f8e00ff */
[----:B------:R-:W-:Y:S02]  /*1ae0*/  IMAD.U32 R19, RZ, RZ, UR7 ;  /* 0x00000007ff137e24 */ /* 0x000fe4000f8e00ff */
[----:B------:R-:W-:Y:S01]  /*1af0*/  FFMA R22, R121, R11, R22 ;  /* 0x0000000b79167223 */ /* 0x000fe20000000016 */
[----:B------:R-:W-:-:S04]  /*1b00*/  IMAD.WIDE.U32 R8, R8, UR4, R18 ;  /* 0x0000000408087c25 */ /* 0x000fc8000f8e0012 */
[----:B------:R-:W-:Y:S02]  /*1b10*/  F2FP.BF16.F32.PACK_AB R22, RZ, R22 ;  /* 0x00000016ff16723e */ /* 0x000fe400000010ff */
[----:B------:R-:W-:-:S03]  /*1b20*/  IADD3 R6, P2, R6, R8, RZ ;  /* 0x0000000806067210 */ /* 0x000fc60007f5e0ff */
[----:B------:R0:W-:Y:S01]  /*1b30*/  @P1 STG.E.U16 desc[UR12][R2.64+0x2], R22 ;  /* 0x0000021602001986 */ /* 0x0001e2000c10150c */
[----:B------:R-:W-:Y:S02]  /*1b40*/  IADD3.X R7, R7, R17, R9, P2, !PT ;  /* 0x0000001107077210 */ /* 0x000fe400017fe409 */
[----:B------:R-:W-:-:S04]  /*1b50*/  LEA R8, P2, R6, UR8, 0x1 ;  /* 0x0000000806087c11 */ /* 0x000fc8000f8408ff */
[----:B------:R-:W-:-:S05]  /*1b60*/  LEA.HI.X R9, R6, UR9, R7, 0x1, P2 ;  /* 0x0000000906097c11 */ /* 0x000fca00090f0c07 */
[----:B------:R-:W2:Y:S01]  /*1b70*/  @P0 LDG.E.LTC128B.U16 R20, desc[UR12][R8.64] ;  /* 0x0000000c08140981 */ /* 0x000ea2000c1e1520 */
[C---:B------:R-:W-:Y:S01]  /*1b80*/  SHF.L.U64.HI R15, R16.reuse, 0x1, R15 ;  /* 0x00000001100f7819 */ /* 0x040fe2000001020f */
[----:B------:R-:W-:Y:S01]  /*1b90*/  BSSY B0, `(.L_x_25) ;  /* 0x000000b000007945 */ /* 0x000fe20003800000 */
[----:B------:R-:W-:Y:S02]  /*1ba0*/  LEA R6, P2, R16, R2, 0x1 ;  /* 0x0000000210067211 */ /* 0x000fe400078408ff */
[----:B------:R-:W-:Y:S01]  /*1bb0*/  ISETP.GT.AND P1, PT, R0, 0x8, P6 ;  /* 0x000000080000780c */ /* 0x000fe20003724270 */
[----:B--2---:R-:W-:-:S04]  /*1bc0*/  IMAD.U32 R7, R20, 0x10000, RZ ;  /* 0x0001000014077824 */ /* 0x004fc800078e00ff */
[----:B------:R-:W-:-:S04]  /*1bd0*/  FMUL R7, R7, R14 ;  /* 0x0000000e07077220 */ /* 0x000fc80000400000 */
[----:B------:R-:W-:-:S05]  /*1be0*/  FFMA R7, R122, R11, R7 ;  /* 0x0000000b7a077223 */ /* 0x000fca0000000007 */
[----:B------:R-:W-:Y:S01]  /*1bf0*/  F2FP.BF16.F32.PACK_AB R16, RZ, R7 ;  /* 0x00000007ff10723e */ /* 0x000fe200000010ff */
[----:B------:R-:W-:-:S05]  /*1c00*/  IMAD.X R7, R15, 0x1, R3, P2 ;  /* 0x000000010f077824 */ /* 0x000fca00010e0603 */
[----:B------:R0:W-:Y:S01]  /*1c10*/  @P0 STG.E.U16 desc[UR12][R6.64], R16 ;  /* 0x0000001006000986 */ /* 0x0001e2000c10150c */
[----:B------:R-:W-:Y:S05]  /*1c20*/  @!P1 BRA `(.L_x_26) ;  /* 0x0000000000049947 */ /* 0x000fea0003800000 */
[----:B------:R2:W5:Y:S02]  /*1c30*/  LDG.E.LTC128B.U16 R20, desc[UR12][R8.64+0x2] ;  /* 0x0000020c08147981 */ /* 0x000564000c1e1520 */
.L_x_26:
[----:B------:R-:W-:Y:S05]  /*1c40*/  BSYNC B0 ;  /* 0x0000000000007941 */ /* 0x000fea0003800000 */
.L_x_25:
[----:B-----5:R-:W-:Y:S01]  /*1c50*/  IMAD.U32 R15, R20, 0x10000, RZ ;  /* 0x00010000140f7824 */ /* 0x020fe200078e00ff */
[----:B------:R-:W-:Y:S01]  /*1c60*/  ISETP.GT.AND P3, PT, R10, 0x8, PT ;  /* 0x000000080a00780c */ /* 0x000fe20003f64270 */
[----:B------:R-:W-:Y:S02]  /*1c70*/  BSSY B0, `(.L_x_27) ;  /* 0x0000009000007945 */ /* 0x000fe40003800000 */
[----:B0-----:R-:W-:Y:S01]  /*1c80*/  FMUL R16, R15, R14 ;  /* 0x0000000e0f107220 */ /* 0x001fe20000400000 */
[----:B------:R-:W-:Y:S02]  /*1c90*/  ISETP.GT.AND P0, PT, R0, RZ, P3 ;  /* 0x000000ff0000720c */ /* 0x000fe40001f04270 */
[----:B------:R-:W-:Y:S01]  /*1ca0*/  P2R R15, PR, RZ, 0x8 ;  /* 0x00000008ff0f7803 */ /* 0x000fe20000000000 */
[----:B------:R-:W-:-:S05]  /*1cb0*/  FFMA R16, R123, R11, R16 ;  /* 0x0000000b7b107223 */ /* 0x000fca0000000010 */
[----:B------:R-:W-:-:S05]  /*1cc0*/  F2FP.BF16.F32.PACK_AB R16, RZ, R16 ;  /* 0x00000010ff10723e */ /* 0x000fca00000010ff */
[----:B------:R0:W-:Y:S01]  /*1cd0*/  @P1 STG.E.U16 desc[UR12][R6.64+0x2], R16 ;  /* 0x0000021006001986 */ /* 0x0001e2000c10150c */
[----:B------:R-:W-:Y:S05]  /*1ce0*/  @!P0 BRA `(.L_x_28) ;  /* 0x0000000000048947 */ /* 0x000fea0003800000 */
[----:B------:R3:W5:Y:S02]  /*1cf0*/  LDG.E.LTC128B.U16 R20, desc[UR12][R4.64+0x10] ;  /* 0x0000100c04147981 */ /* 0x000764000c1e1520 */
.L_x_28:
[----:B------:R-:W-:Y:S05]  /*1d00*/  BSYNC B0 ;  /* 0x0000000000007941 */ /* 0x000fea0003800000 */
.L_x_27:
[----:B-----5:R-:W-:Y:S01]  /*1d10*/  IMAD.U32 R15, R20, 0x10000, RZ ;  /* 0x00010000140f7824 */ /* 0x020fe200078e00ff */
[----:B------:R-:W-:Y:S01]  /*1d20*/  ISETP.GT.AND P2, PT, R10, 0x9, PT ;  /* 0x000000090a00780c */ /* 0x000fe20003f44270 */
[----:B------:R-:W-:Y:S02]  /*1d30*/  BSSY B0, `(.L_x_29) ;  /* 0x0000009000007945 */ /* 0x000fe40003800000 */
[----:B------:R-:W-:Y:S01]  /*1d40*/  FMUL R15, R15, R14 ;  /* 0x0000000e0f0f7220 */ /* 0x000fe20000400000 */
[----:B------:R-:W-:Y:S02]  /*1d50*/  ISETP.GT.AND P1, PT, R0, RZ, P2 ;  /* 0x000000ff0000720c */ /* 0x000fe40001724270 */
[----:B0-----:R-:W-:Y:S01]  /*1d60*/  P2R R16, PR, RZ, 0x4 ;  /* 0x00000004ff107803 */ /* 0x001fe20000000000 */
[----:B------:R-:W-:-:S05]  /*1d70*/  FFMA R15, R124, R11, R15 ;  /* 0x0000000b7c0f7223 */ /* 0x000fca000000000f */
[----:B------:R-:W-:-:S05]  /*1d80*/  F2FP.BF16.F32.PACK_AB R15, RZ, R15 ;  /* 0x0000000fff0f723e */ /* 0x000fca00000010ff */
[----:B------:R0:W-:Y:S01]  /*1d90*/  @P0 STG.E.U16 desc[UR12][R2.64+0x10], R15 ;  /* 0x0000100f02000986 */ /* 0x0001e2000c10150c */
[----:B------:R-:W-:Y:S05]  /*1da0*/  @!P1 BRA `(.L_x_30) ;  /* 0x0000000000049947 */ /* 0x000fea0003800000 */
[----:B------:R4:W5:Y:S02]  /*1db0*/  LDG.E.LTC128B.U16 R20, desc[UR12][R4.64+0x12] ;  /* 0x0000120c04147981 */ /* 0x000964000c1e1520 */
.L_x_30:
[----:B------:R-:W-:Y:S05]  /*1dc0*/  BSYNC B0 ;  /* 0x0000000000007941 */ /* 0x000fea0003800000 */
.L_x_29:
[----:B0----5:R-:W-:Y:S01]  /*1dd0*/  IMAD.U32 R15, R20, 0x10000, RZ ;  /* 0x00010000140f7824 */ /* 0x021fe200078e00ff */
[----:B------:R-:W-:Y:S01]  /*1de0*/  ISETP.GT.AND P0, PT, R0, 0x8, P3 ;  /* 0x000000080000780c */ /* 0x000fe20001f04270 */
[----:B------:R-:W-:Y:S02]  /*1df0*/  BSSY B0, `(.L_x_31) ;  /* 0x0000007000007945 */ /* 0x000fe40003800000 */
[----:B------:R-:W-:-:S04]  /*1e00*/  FMUL R16, R15, R14 ;  /* 0x0000000e0f107220 */ /* 0x000fc80000400000 */
[----:B------:R-:W-:-:S05]  /*1e10*/  FFMA R16, R125, R11, R16 ;  /* 0x0000000b7d107223 */ /* 0x000fca0000000010 */
[----:B------:R-:W-:-:S05]  /*1e20*/  F2FP.BF16.F32.PACK_AB R16, RZ, R16 ;  /* 0x00000010ff10723e */ /* 0x000fca00000010ff */
[----:B------:R0:W-:Y:S01]  /*1e30*/  @P1 STG.E.U16 desc[UR12][R2.64+0x12], R16 ;  /* 0x0000121002001986 */ /* 0x0001e2000c10150c */
[----:B------:R-:W-:Y:S05]  /*1e40*/  @!P0 BRA `(.L_x_32) ;  /* 0x0000000000048947 */ /* 0x000fea0003800000 */
[----:B------:R0:W5:Y:S02]  /*1e50*/  LDG.E.LTC128B.U16 R20, desc[UR12][R8.64+0x10] ;  /* 0x0000100c08147981 */ /* 0x000164000c1e1520 */
.L_x_32:
[----:B------:R-:W-:Y:S05]  /*1e60*/  BSYNC B0 ;  /* 0x0000000000007941 */ /* 0x000fea0003800000 */
.L_x_31:
[----:B-----5:R-:W-:Y:S01]  /*1e70*/  IMAD.U32 R15, R20, 0x10000, RZ ;  /* 0x00010000140f7824 */ /* 0x020fe200078e00ff */
        /* <DEDUP_REMOVED lines=8> */
.L_x_34:
[----:B------:R-:W-:Y:S05]  /*1f00*/  BSYNC B0 ;  /* 0x0000000000007941 */ /* 0x000fea0003800000 */
.L_x_33:
[----:B0----5:R-:W-:Y:S01]  /*1f10*/  IMAD.U32 R15, R20, 0x10000, RZ ;  /* 0x00010000140f7824 */ /* 0x021fe200078e00ff */
[----:B------:R-:W-:Y:S01]  /*1f20*/  ISETP.GT.AND P2, PT, R10, 0x10, PT ;  /* 0x000000100a00780c */ /* 0x000fe20003f44270 */
[----:B------:R-:W-:Y:S02]  /*1f30*/  BSSY B0, `(.L_x_35) ;  /* 0x0000009000007945 */ /* 0x000fe40003800000 */
[----:B------:R-:W-:Y:S01]  /*1f40*/  FMUL R16, R15, R14 ;  /* 0x0000000e0f107220 */ /* 0x000fe20000400000 */
[----:B------:R-:W-:Y:S02]  /*1f50*/  ISETP.GT.AND P0, PT, R0, RZ, P2 ;  /* 0x000000ff0000720c */ /* 0x000fe40001704270 */
[----:B------:R-:W-:Y:S01]  /*1f60*/  P2R R15, PR, RZ, 0x4 ;  /* 0x00000004ff0f7803 */ /* 0x000fe20000000000 */
[----:B------:R-:W-:-:S05]  /*1f70*/  FFMA R16, R127, R11, R16 ;  /* 0x0000000b7f107223 */ /* 0x000fca0000000010 */
[----:B------:R-:W-:-:S05]  /*1f80*/  F2FP.BF16.F32.PACK_AB R16, RZ, R16 ;  /* 0x00000010ff10723e */ /* 0x000fca00000010ff */
[----:B------:R0:W-:Y:S01]  /*1f90*/  @P1 STG.E.U16 desc[UR12][R6.64+0x12], R16 ;  /* 0x0000121006001986 */ /* 0x0001e2000c10150c */
[----:B------:R-:W-:Y:S05]  /*1fa0*/  @!P0 BRA `(.L_x_36) ;  /* 0x0000000000048947 */ /* 0x000fea0003800000 */
[----:B------:R0:W5:Y:S02]  /*1fb0*/  LDG.E.LTC128B.U16 R20, desc[UR12][R4.64+0x20] ;  /* 0x0000200c04147981 */ /* 0x000164000c1e1520 */
.L_x_36:
[----:B------:R-:W-:Y:S05]  /*1fc0*/  BSYNC B0 ;  /* 0x0000000000007941 */ /* 0x000fea0003800000 */
.L_x_35:
[----:B-----5:R-:W-:Y:S01]  /*1fd0*/  IMAD.U32 R15, R20, 0x10000, RZ ;  /* 0x00010000140f7824 */ /* 0x020fe200078e00ff */
[----:B------:R-:W-:Y:S01]  /*1fe0*/  ISETP.GT.AND P1, PT, R10, 0x11, PT ;  /* 0x000000110a00780c */ /* 0x000fe20003f24270 */
[----:B------:R-:W-:Y:S02]  /*1ff0*/  BSSY B0, `(.L_x_37) ;  /* 0x0000009000007945 */ /* 0x000fe40003800000 */
[----:B------:R-:W-:-:S04]  /*2000*/  FMUL R15, R15, R14 ;  /* 0x0000000e0f0f7220 */ /* 0x000fc80000400000 */
[----:B------:R-:W-:-:S05]  /*2010*/  FFMA R15, R128, R11, R15 ;  /* 0x0000000b800f7223 */ /* 0x000fca000000000f */
[----:B------:R-:W-:-:S05]  /*2020*/  F2FP.BF16.F32.PACK_AB R15, RZ, R15 ;  /* 0x0000000fff0f723e */ /* 0x000fca00000010ff */
[----:B------:R1:W-:Y:S01]  /*2030*/  @P0 STG.E.U16 desc[UR12][R2.64+0x20], R15 ;  /* 0x0000200f02000986 */ /* 0x0003e2000c10150c */
[----:B------:R-:W-:Y:S02]  /*2040*/  ISETP.GT.AND P0, PT, R0, RZ, P1 ;  /* 0x000000ff0000720c */ /* 0x000fe40000f04270 */
[----:B-1----:R-:W-:-:S11]  /*2050*/  P2R R15, PR, RZ, 0x2 ;  /* 0x00000002ff0f7803 */ /* 0x002fd60000000000 */
[----:B------:R-:W-:Y:S05]  /*2060*/  @!P0 BRA `(.L_x_38) ;  /* 0x0000000000048947 */ /* 0x000fea0003800000 */
[----:B------:R1:W5:Y:S02]  /*2070*/  LDG.E.LTC128B.U16 R20, desc[UR12][R4.64+0x22] ;  /* 0x0000220c04147981 */ /* 0x000364000c1e1520 */
.L_x_38:
[----:B------:R-:W-:Y:S05]  /*2080*/  BSYNC B0 ;  /* 0x0000000000007941 */ /* 0x000fea0003800000 */
.L_x_37:
[----:B-----5:R-:W-:Y:S01]  /*2090*/  IMAD.U32 R15, R20, 0x10000, RZ ;  /* 0x00010000140f7824 */ /* 0x020fe200078e00ff */
[----:B------:R-:W-:Y:S03]  /*20a0*/  BSSY B0, `(.L_x_39) ;  /* 0x0000008000007945 */ /* 0x000fe60003800000 */
[----:B0-----:R-:W-:-:S04]  /*20b0*/  FMUL R16, R15, R14 ;  /* 0x0000000e0f107220 */ /* 0x001fc80000400000 */
[----:B------:R-:W-:-:S05]  /*20c0*/  FFMA R16, R129, R11, R16 ;  /* 0x0000000b81107223 */ /* 0x000fca0000000010 */
[----:B------:R-:W-:-:S05]  /*20d0*/  F2FP.BF16.F32.PACK_AB R16, RZ, R16 ;  /* 0x00000010ff10723e */ /* 0x000fca00000010ff */
[----:B------:R0:W-:Y:S01]  /*20e0*/  @P0 STG.E.U16 desc[UR12][R2.64+0x22], R16 ;  /* 0x0000221002000986 */ /* 0x0001e2000c10150c */
[----:B------:R-:W-:-:S13]  /*20f0*/  ISETP.GT.AND P0, PT, R0, 0x8, P2 ;  /* 0x000000080000780c */ /* 0x000fda0001704270 */
[----:B0-----:R-:W-:Y:S05]  /*2100*/  @!P0 BRA `(.L_x_40) ;  /* 0x0000000000048947 */ /* 0x001fea0003800000 */
[----:B------:R0:W5:Y:S02]  /*2110*/  LDG.E.LTC128B.U16 R20, desc[UR12][R8.64+0x20] ;  /* 0x0000200c08147981 */ /* 0x000164000c1e1520 */
.L_x_40:
[----:B------:R-:W-:Y:S05]  /*2120*/  BSYNC B0 ;  /* 0x0000000000007941 */ /* 0x000fea0003800000 */
.L_x_39:
[----:B-----5:R-:W-:Y:S01]  /*2130*/  IMAD.U32 R15, R20, 0x10000, RZ ;  /* 0x00010000140f7824 */ /* 0x020fe200078e00ff */
[----:B------:R-:W-:Y:S03]  /*2140*/  BSSY B0, `(.L_x_41) ;  /* 0x0000008000007945 */ /* 0x000fe60003800000 */
[----:B------:R-:W-:-:S04]  /*2150*/  FMUL R15, R15, R14 ;  /* 0x0000000e0f0f7220 */ /* 0x000fc80000400000 */
[----:B------:R-:W-:-:S05]  /*2160*/  FFMA R15, R130, R11, R15 ;  /* 0x0000000b820f7223 */ /* 0x000fca000000000f */
[----:B------:R-:W-:-:S05]  /*2170*/  F2FP.BF16.F32.PACK_AB R15, RZ, R15 ;  /* 0x0000000fff0f723e */ /* 0x000fca00000010ff */
[----:B------:R0:W-:Y:S01]  /*2180*/  @P0 STG.E.U16 desc[UR12][R6.64+0x20], R15 ;  /* 0x0000200f06000986 */ /* 0x0001e2000c10150c */
[----:B------:R-:W-:-:S13]  /*2190*/  ISETP.GT.AND P0, PT, R0, 0x8, P1 ;  /* 0x000000080000780c */ /* 0x000fda0000f04270 */
[----:B0-----:R-:W-:Y:S05]  /*21a0*/  @!P0 BRA `(.L_x_42) ;  /* 0x0000000000048947 */ /* 0x001fea0003800000 */
[----:B------:R0:W5:Y:S02]  /*21b0*/  LDG.E.LTC128B.U16 R20, desc[UR12][R8.64+0x22] ;  /* 0x0000220c08147981 */ /* 0x000164000c1e1520 */
.L_x_42:
[----:B------:R-:W-:Y:S05]  /*21c0*/  BSYNC B0 ;  /* 0x0000000000007941 */ /* 0x000fea0003800000 */
.L_x_41:
[----:B-----5:R-:W-:Y:S01]  /*21d0*/  IMAD.U32 R15, R20, 0x10000, RZ ;  /* 0x00010000140f7824 */ /* 0x020fe200078e00ff */
[C---:B------:R-:W-:Y:S01]  /*21e0*/  SHF.L.U64.HI R21, R12.reuse, 0x7, R13 ;  /* 0x000000070c157819 */ /* 0x040fe2000001020d */
[----:B------:R-:W-:Y:S01]  /*21f0*/  IMAD.SHL.U32 R17, R12, 0x80, RZ ;  /* 0x000000800c117824 */ /* 0x000fe200078e00ff */
[----:B------:R-:W-:Y:S01]  /*2200*/  ISETP.GT.AND P2, PT, R10, 0x18, PT ;  /* 0x000000180a00780c */ /* 0x000fe20003f44270 */
[----:B------:R-:W-:Y:S01]  /*2210*/  FMUL R16, R15, R14 ;  /* 0x0000000e0f107220 */ /* 0x000fe20000400000 */
[----:B------:R-:W-:Y:S02]  /*2220*/  BSSY B0, `(.L_x_43) ;  /* 0x000000d000007945 */ /* 0x000fe40003800000 */
[----:B------:R-:W-:Y:S01]  /*2230*/  LOP3.LUT R15, R17, 0x2, RZ, 0xfc, !PT ;  /* 0x00000002110f7812 */ /* 0x000fe200078efcff */
[----:B------:R-:W-:-:S05]  /*2240*/  FFMA R16, R131, R11, R16 ;  /* 0x0000000b83107223 */ /* 0x000fca0000000010 */
[----:B------:R-:W-:-:S05]  /*2250*/  F2FP.BF16.F32.PACK_AB R16, RZ, R16 ;  /* 0x00000010ff10723e */ /* 0x000fca00000010ff */
[----:B------:R1:W-:Y:S01]  /*2260*/  @P0 STG.E.U16 desc[UR12][R6.64+0x22], R16 ;  /* 0x0000221006000986 */ /* 0x0003e2000c10150c */
[----:B------:R-:W-:-:S05]  /*2270*/  IADD3 R124, P0, R15, R2, RZ ;  /* 0x000000020f7c7210 */ /* 0x000fca0007f1e0ff */
[----:B------:R-:W-:Y:S01]  /*2280*/  IMAD.X R125, R21, 0x1, R3, P0 ;  /* 0x00000001157d7824 */ /* 0x000fe200000e0603 */
[----:B------:R-:W-:-:S05]  /*2290*/  IADD3 R12, P0, R17, R2, RZ ;  /* 0x00000002110c7210 */ /* 0x000fca0007f1e0ff */
[----:B------:R-:W-:Y:S01]  /*22a0*/  IMAD.X R13, R21, 0x1, R3, P0 ;  /* 0x00000001150d7824 */ /* 0x000fe200000e0603 */
[----:B------:R-:W-:Y:S02]  /*22b0*/  ISETP.GT.AND P0, PT, R0, RZ, P2 ;  /* 0x000000ff0000720c */ /* 0x000fe40001704270 */
[----:B-1----:R-:W-:-:S11]  /*22c0*/  P2R R16, PR, RZ, 0x4 ;  /* 0x00000004ff107803 */ /* 0x002fd60000000000 */
[----:B------:R-:W-:Y:S05]  /*22d0*/  @!P0 BRA `(.L_x_44) ;  /* 0x0000000000048947 */ /* 0x000fea0003800000 */
[----:B------:R1:W5:Y:S02]  /*22e0*/  LDG.E.LTC128B.U16 R20, desc[UR12][R4.64+0x30] ;  /* 0x0000300c04147981 */ /* 0x000364000c1e1520 */
.L_x_44:
[----:B------:R-:W-:Y:S05]  /*22f0*/  BSYNC B0 ;  /* 0x0000000000007941 */ /* 0x000fea0003800000 */
.L_x_43:
[----:B-----5:R-:W-:Y:S01]  /*2300*/  IMAD.U32 R19, R20, 0x10000, RZ ;  /* 0x0001000014137824 */ /* 0x020fe200078e00ff */
[----:B------:R-:W-:Y:S01]  /*2310*/  ISETP.GT.AND P1, PT, R10, 0x19, PT ;  /* 0x000000190a00780c */ /* 0x000fe20003f24270 */
[----:B------:R-:W-:Y:S02]  /*2320*/  BSSY B0, `(.L_x_45) ;  /* 0x0000009000007945 */ /* 0x000fe40003800000 */
[----:B------:R-:W-:Y:S01]  /*2330*/  FMUL R19, R19, R14 ;  /* 0x0000000e13137220 */ /* 0x000fe20000400000 */
[----:B------:R-:W-:-:S03]  /*2340*/  P2R R16, PR, RZ, 0x2 ;  /* 0x00000002ff107803 */ /* 0x000fc60000000000 */
[----:B------:R-:W-:-:S05]  /*2350*/  FFMA R19, R132, R11, R19 ;  /* 0x0000000b84137223 */ /* 0x000fca0000000013 */
[----:B------:R-:W-:-:S05]  /*2360*/  F2FP.BF16.F32.PACK_AB R19, RZ, R19 ;  /* 0x00000013ff13723e */ /* 0x000fca00000010ff */
[----:B------:R0:W-:Y:S01]  /*2370*/  @P0 STG.E.U16 desc[UR12][R2.64+0x30], R19 ;  /* 0x0000301302000986 */ /* 0x0001e2000c10150c */
[----:B------:R-:W-:-:S13]  /*2380*/  ISETP.GT.AND P0, PT, R0, RZ, P1 ;  /* 0x000000ff0000720c */ /* 0x000fda0000f04270 */
[----:B0-----:R-:W-:Y:S05]  /*2390*/  @!P0 BRA `(.L_x_46) ;  /* 0x0000000000048947 */ /* 0x001fea0003800000 */
[----:B------:R0:W5:Y:S02]  /*23a0*/  LDG.E.LTC128B.U16 R20, desc[UR12][R4.64+0x32] ;  /* 0x0000320c04147981 */ /* 0x000164000c1e1520 */
.L_x_46:
[----:B------:R-:W-:Y:S05]  /*23b0*/  BSYNC B0 ;  /* 0x0000000000007941 */ /* 0x000fea0003800000 */
.L_x_45:
        /* <DEDUP_REMOVED lines=9> */
.L_x_48:
[----:B------:R-:W-:Y:S05]  /*2450*/  BSYNC B0 ;  /* 0x0000000000007941 */ /* 0x000fea0003800000 */
.L_x_47:
        /* <DEDUP_REMOVED lines=9> */
.L_x_50:
[----:B------:R-:W-:Y:S05]  /*24f0*/  BSYNC B0 ;  /* 0x0000000000007941 */ /* 0x000fea0003800000 */
.L_x_49:
        /* <DEDUP_REMOVED lines=11> */
.L_x_52:
[----:B------:R-:W-:Y:S05]  /*25b0*/  BSYNC B0 ;  /* 0x0000000000007941 */ /* 0x000fea0003800000 */
.L_x_51:
        /* <DEDUP_REMOVED lines=11> */
.L_x_54:
[----:B------:R-:W-:Y:S05]  /*2670*/  BSYNC B0 ;  /* 0x0000000000007941 */ /* 0x000fea0003800000 */
.L_x_53:
        /* <DEDUP_REMOVED lines=9> */
.L_x_56:
[----:B------:R-:W-:Y:S05]  /*2710*/  BSYNC B0 ;  /* 0x0000000000007941 */ /* 0x000fea0003800000 */
.L_x_55:
        /* <DEDUP_REMOVED lines=9> */
.L_x_58:
[----:B------:R-:W-:Y:S05]  /*27b0*/  BSYNC B0 ;  /* 0x0000000000007941 */ /* 0x000fea0003800000 */
.L_x_57:
        /* <DEDUP_REMOVED lines=11> */
.L_x_60:
[----:B------:R-:W-:Y:S05]  /*2870*/  BSYNC B0 ;  /* 0x0000000000007941 */ /* 0x000fea0003800000 */
.L_x_59:
[----:B-----5:R-:W-:Y:S01]  /*2880*/  IMAD.U32 R19, R20, 0x10000, RZ ;  /* 0x0001000014137824 */ /* 0x020fe200078e00ff */
[----:B------:R-:W-:Y:S01]  /*2890*/  ISETP.GT.AND P4, PT, R10, 0x29, PT ;  /* 0x000000290a00780c */ /* 0x000fe20003f84270 */
[----:B------:R-:W-:Y:S02]  /*28a0*/  BSSY B0, `(.L_x_61) ;  /* 0x0000008000007945 */ /* 0x000fe40003800000 */
[----:B------:R-:W-:-:S04]  /*28b0*/  FMUL R19, R19, R14 ;  /* 0x0000000e13137220 */ /* 0x000fc80000400000 */
[----:B------:R-:W-:-:S05]  /*28c0*/  FFMA R19, R140, R11, R19 ;  /* 0x0000000b8c137223 */ /* 0x000fca0000000013 */
[----:B------:R-:W-:-:S05]  /*28d0*/  F2FP.BF16.F32.PACK_AB R19, RZ, R19 ;  /* 0x00000013ff13723e */ /* 0x000fca00000010ff */
[----:B------:R0:W-:Y:S01]  /*28e0*/  @P0 STG.E.U16 desc[UR12][R2.64+0x50], R19 ;  /* 0x0000501302000986 */ /* 0x0001e2000c10150c */
[----:B------:R-:W-:-:S13]  /*28f0*/  ISETP.GT.AND P0, PT, R0, RZ, P4 ;  /* 0x000000ff0000720c */ /* 0x000fda0002704270 */
[----:B0-----:R-:W-:Y:S05]  /*2900*/  @!P0 BRA `(.L_x_62) ;  /* 0x0000000000048947 */ /* 0x001fea0003800000 */
[----:B------:R0:W5:Y:S02]  /*2910*/  LDG.E.LTC128B.U16 R20, desc[UR12][R4.64+0x52] ;  /* 0x0000520c04147981 */ /* 0x000164000c1e1520 */
.L_x_62:
[----:B------:R-:W-:Y:S05]  /*2920*/  BSYNC B0 ;  /* 0x0000000000007941 */ /* 0x000fea0003800000 */
.L_x_61:
        /* <DEDUP_REMOVED lines=9> */
.L_x_64:
[----:B------:R-:W-:Y:S05]  /*29c0*/  BSYNC B0 ;  /* 0x0000000000007941 */ /* 0x000fea0003800000 */
.L_x_63:
        /* <DEDUP_REMOVED lines=9> */
.L_x_66:
[----:B------:R-:W-:Y:S05]  /*2a60*/  BSYNC B0 ;  /* 0x0000000000007941 */ /* 0x000fea0003800000 */
.L_x_65:
        /* <DEDUP_REMOVED lines=10> */
.L_x_68:
[----:B------:R-:W-:Y:S05]  /*2b10*/  BSYNC B0 ;  /* 0x0000000000007941 */ /* 0x000fea0003800000 */
.L_x_67:
        /* <DEDUP_REMOVED lines=10> */
.L_x_70:
[----:B------:R-:W-:Y:S05]  /*2bc0*/  BSYNC B0 ;  /* 0x0000000000007941 */ /* 0x000fea0003800000 */
.L_x_69:
        /* <DEDUP_REMOVED lines=9> */
.L_x_72:
[----:B------:R-:W-:Y:S05]  /*2c60*/  BSYNC B0 ;  /* 0x0000000000007941 */ /* 0x000fea0003800000 */
.L_x_71:
        /* <DEDUP_REMOVED lines=9> */
.L_x_74:
[----:B------:R-:W-:Y:S05]  /*2d00*/  BSYNC B0 ;  /* 0x0000000000007941 */ /* 0x000fea0003800000 */
.L_x_73:
        /* <DEDUP_REMOVED lines=10> */
.L_x_76:
[----:B------:R-:W-:Y:S05]  /*2db0*/  BSYNC B0 ;  /* 0x0000000000007941 */ /* 0x000fea0003800000 */
.L_x_75:
[----:B-----5:R-:W-:Y:S01]  /*2dc0*/  IMAD.U32 R19, R20, 0x10000, RZ ;  /* 0x0001000014137824 */ /* 0x020fe200078e00ff */
[----:B------:R-:W-:Y:S03]  /*2dd0*/  BSSY B0, `(.L_x_77) ;  /* 0x0000009000007945 */ /* 0x000fe60003800000 */
[----:B------:R-:W-:-:S04]  /*2de0*/  FMUL R19, R19, R14 ;  /* 0x0000000e13137220 */ /* 0x000fc80000400000 */
[----:B------:R-:W-:-:S05]  /*2df0*/  FFMA R19, R148, R11, R19 ;  /* 0x0000000b94137223 */ /* 0x000fca0000000013 */
[----:B------:R-:W-:-:S05]  /*2e00*/  F2FP.BF16.F32.PACK_AB R19, RZ, R19 ;  /* 0x00000013ff13723e */ /* 0x000fca00000010ff */
[----:B------:R0:W-:Y:S01]  /*2e10*/  @P0 STG.E.U16 desc[UR12][R2.64+0x70], R19 ;  /* 0x0000701302000986 */ /* 0x0001e2000c10150c */
[----:B------:R-:W-:-:S04]  /*2e20*/  ISETP.GT.AND P0, PT, R10, 0x39, PT ;  /* 0x000000390a00780c */ /* 0x000fc80003f04270 */
[----:B------:R-:W-:-:S13]  /*2e30*/  ISETP.GT.AND P5, PT, R0, RZ, P0 ;  /* 0x000000ff0000720c */ /* 0x000fda00007a4270 */
[----:B0-----:R-:W-:Y:S05]  /*2e40*/  @!P5 BRA `(.L_x_78) ;  /* 0x000000000004d947 */ /* 0x001fea0003800000 */
[----:B------:R0:W5:Y:S02]  /*2e50*/  LDG.E.LTC128B.U16 R20, desc[UR12][R4.64+0x72] ;  /* 0x0000720c04147981 */ /* 0x000164000c1e1520 */
.L_x_78:
[----:B------:R-:W-:Y:S05]  /*2e60*/  BSYNC B0 ;  /* 0x0000000000007941 */ /* 0x000fea0003800000 */
.L_x_77:
        /* <DEDUP_REMOVED lines=9> */
.L_x_80:
[----:B------:R-:W-:Y:S05]  /*2f00*/  BSYNC B0 ;  /* 0x0000000000007941 */ /* 0x000fea0003800000 */
.L_x_79:
        /* <DEDUP_REMOVED lines=9> */
.L_x_82:
[----:B------:R-:W-:Y:S05]  /*2fa0*/  BSYNC B0 ;  /* 0x0000000000007941 */ /* 0x000fea0003800000 */
.L_x_81:
[----:B-----5:R-:W-:Y:S01]  /*2fb0*/  IMAD.U32 R19, R20, 0x10000, RZ ;  /* 0x0001000014137824 */ /* 0x020fe200078e00ff */
[----:B------:R-:W-:Y:S01]  /*2fc0*/  LOP3.LUT R123, R17, 0x10, RZ, 0xfc, !PT ;  /* 0x00000010117b7812 */ /* 0x000fe200078efcff */
[----:B------:R-:W-:Y:S02]  /*2fd0*/  USHF.L.U32 UR22, UR4, 0x7, URZ ;  /* 0x0000000704167899 */ /* 0x000fe4000800063f */
[----:B------:R-:W-:Y:S01]  /*2fe0*/  FMUL R16, R19, R14 ;  /* 0x0000000e13107220 */ /* 0x000fe20000400000 */
[----:B------:R-:W-:-:S03]  /*2ff0*/  USHF.L.U64.HI UR4, UR4, 0x7, UR5 ;  /* 0x0000000704047899 */ /* 0x000fc60008010205 */
[----:B------:R-:W-:-:S05]  /*3000*/  FFMA R16, R151, R11, R16 ;  /* 0x0000000b97107223 */ /* 0x000fca0000000010 */
[----:B------:R-:W-:-:S05]  /*3010*/  F2FP.BF16.F32.PACK_AB R16, RZ, R16 ;  /* 0x00000010ff10723e */ /* 0x000fca00000010ff */
[----:B------:R1:W-:Y:S01]  /*3020*/  @P5 STG.E.U16 desc[UR12][R6.64+0x72], R16 ;  /* 0x0000721006005986 */ /* 0x0003e2000c10150c */
[----:B------:R-:W-:-:S05]  /*3030*/  IADD3 R126, P5, R123, R2, RZ ;  /* 0x000000027b7e7210 */ /* 0x000fca0007fbe0ff */
[----:B------:R-:W-:Y:S01]  /*3040*/  IMAD.X R127, R21, 0x1, R3, P5 ;  /* 0x00000001157f7824 */ /* 0x000fe200028e0603 */
[----:B------:R-:W-:-:S04]  /*3050*/  IADD3 R18, P5, R4, UR22, RZ ;  /* 0x0000001604127c10 */ /* 0x000fc8000ffbe0ff */
[----:B------:R-:W-:Y:S02]  /*3060*/  IADD3.X R19, R5, UR4, RZ, P5, !PT ;  /* 0x0000000405137c10 */ /* 0x000fe4000affe4ff */
[----:B------:R-:W-:-:S04]  /*3070*/  ISETP.GT.AND P5, PT, R10, RZ, PT ;  /* 0x000000ff0a00720c */ /* 0x000fc80003fa4270 */
[----:B------:R-:W-:-:S13]  /*3080*/  ISETP.GT.AND P5, PT, R0, 0x40, P5 ;  /* 0x000000400000780c */ /* 0x000fda0002fa4270 */
[----:B------:R-:W2:Y:S01]  /*3090*/  @P5 LDG.E.LTC128B.U16 R20, desc[UR12][R18.64] ;  /* 0x0000000c12145981 */ /* 0x000ea2000c1e1520 */
[----:B------:R-:W-:Y:S01]  /*30a0*/  LOP3.LUT R121, R17, 0x12, RZ, 0xfc, !PT ;  /* 0x0000001211797812 */ /* 0x000fe200078efcff */
[----:B------:R-:W-:Y:S01]  /*30b0*/  ULOP3.LUT UR21, UR22, 0x2, URZ, 0xfc, !UPT ;  /* 0x0000000216157892 */ /* 0x000fe2000f8efc3f */
[----:B--2---:R-:W-:-:S04]  /*30c0*/  IMAD.U32 R23, R20, 0x10000, RZ ;  /* 0x0001000014177824 */ /* 0x004fc800078e00ff */
[----:B------:R-:W-:-:S04]  /*30d0*/  FMUL R23, R23, R14 ;  /* 0x0000000e17177220 */ /* 0x000fc80000400000 */
[----:B------:R-:W-:-:S05]  /*30e0*/  FFMA R23, R88, R11, R23 ;  /* 0x0000000b58177223 */ /* 0x000fca0000000017 */
[----:B------:R-:W-:-:S04]  /*30f0*/  F2FP.BF16.F32.PACK_AB R23, RZ, R23 ;  /* 0x00000017ff17723e */ /* 0x000fc800000010ff */
[----:B------:R-:W-:-:S05]  /*3100*/  PRMT R22, R23, 0x7610, R22 ;  /* 0x0000761017167816 */ /* 0x000fca0000000016 */
[----:B------:R2:W-:Y:S01]  /*3110*/  @P5 STG.E.U16 desc[UR12][R12.64], R22 ;  /* 0x000000160c005986 */ /* 0x0005e2000c10150c */
[----:B------:R-:W-:-:S05]  /*3120*/  IADD3 R128, P5, R121, R2, RZ ;  /* 0x0000000279807210 */ /* 0x000fca0007fbe0ff */
[----:B------:R-:W-:Y:S01]  /*3130*/  IMAD.X R129, R21, 0x1, R3, P5 ;  /* 0x0000000115817824 */ /* 0x000fe200028e0603 */
[----:B------:R-:W-:-:S04]  /*3140*/  IADD3 R130, P5, R4, UR21, RZ ;  /* 0x0000001504827c10 */ /* 0x000fc8000ffbe0ff */
[----:B------:R-:W-:Y:S02]  /*3150*/  IADD3.X R131, R5, UR4, RZ, P5, !PT ;  /* 0x0000000405837c10 */ /* 0x000fe4000affe4ff */
[----:B------:R-:W-:-:S13]  /*3160*/  ISETP.GT.AND P5, PT, R0, 0x40, P6 ;  /* 0x000000400000780c */ /* 0x000fda00037a4270 */
[----:B------:R-:W3:Y:S01]  /*3170*/  @P5 LDG.E.LTC128B.U16 R20, desc[UR12][R130.64] ;  /* 0x0000000c82145981 */ /* 0x000ee2000c1e1520 */
[----:B------:R-:W-:Y:S01]  /*3180*/  BSSY B0, `(.L_x_83) ;  /* 0x000000e000007945 */ /* 0x000fe20003800000 */
[----:B---3--:R-:W-:-:S04]  /*3190*/  IMAD.U32 R23, R20, 0x10000, RZ ;  /* 0x0001000014177824 */ /* 0x008fc800078e00ff */
[----:B-1----:R-:W-:-:S04]  /*31a0*/  FMUL R16, R23, R14 ;  /* 0x0000000e17107220 */ /* 0x002fc80000400000 */
[----:B------:R-:W-:-:S05]  /*31b0*/  FFMA R16, R89, R11, R16 ;  /* 0x0000000b59107223 */ /* 0x000fca0000000010 */
[----:B------:R-:W-:-:S05]  /*31c0*/  F2FP.BF16.F32.PACK_AB R16, RZ, R16 ;  /* 0x00000010ff10723e */ /* 0x000fca00000010ff */
[----:B------:R1:W-:Y:S01]  /*31d0*/  @P5 STG.E.U16 desc[UR12][R124.64], R16 ;  /* 0x000000107c005986 */ /* 0x0003e2000c10150c */
[----:B------:R-:W-:-:S05]  /*31e0*/  IADD3 R88, P5, R17, R6, RZ ;  /* 0x0000000611587210 */ /* 0x000fca0007fbe0ff */
[----:B------:R-:W-:Y:S01]  /*31f0*/  IMAD.X R89, R21, 0x1, R7, P5 ;  /* 0x0000000115597824 */ /* 0x000fe200028e0607 */
[----:B--2---:R-:W-:-:S04]  /*3200*/  IADD3 R22, P5, R8, UR22, RZ ;  /* 0x0000001608167c10 */ /* 0x004fc8000ffbe0ff */
[----:B------:R-:W-:Y:S02]  /*3210*/  IADD3.X R23, R9, UR4, RZ, P5, !PT ;  /* 0x0000000409177c10 */ /* 0x000fe4000affe4ff */
[----:B------:R-:W-:-:S04]  /*3220*/  ISETP.GT.AND P5, PT, R10, RZ, PT ;  /* 0x000000ff0a00720c */ /* 0x000fc80003fa4270 */
[----:B------:R-:W-:-:S13]  /*3230*/  ISETP.GT.AND P5, PT, R0, 0x48, P5 ;  /* 0x000000480000780c */ /* 0x000fda0002fa4270 */
[----:B-1----:R-:W-:Y:S05]  /*3240*/  @!P5 BRA `(.L_x_84) ;  /* 0x000000000004d947 */ /* 0x002fea0003800000 */
[----:B------:R1:W5:Y:S02]  /*3250*/  LDG.E.LTC128B.U16 R20, desc[UR12][R22.64] ;  /* 0x0000000c16147981 */ /* 0x000364000c1e1520 */
.L_x_84:
[----:B------:R-:W-:Y:S05]  /*3260*/  BSYNC B0 ;  /* 0x0000000000007941 */ /* 0x000fea0003800000 */
.L_x_83:
[----:B-----5:R-:W-:Y:S01]  /*3270*/  IMAD.U32 R125, R20, 0x10000, RZ ;  /* 0x00010000147d7824 */ /* 0x020fe200078e00ff */
[----:B------:R-:W-:Y:S03]  /*3280*/  BSSY B0, `(.L_x_85) ;  /* 0x000000c000007945 */ /* 0x000fe60003800000 */
[----:B------:R-:W-:-:S04]  /*3290*/  FMUL R125, R125, R14 ;  /* 0x0000000e7d7d7220 */ /* 0x000fc80000400000 */
[----:B------:R-:W-:-:S05]  /*32a0*/  FFMA R125, R90, R11, R125 ;  /* 0x0000000b5a7d7223 */ /* 0x000fca000000007d */
[----:B------:R-:W-:-:S05]  /*32b0*/  F2FP.BF16.F32.PACK_AB R125, RZ, R125 ;  /* 0x0000007dff7d723e */ /* 0x000fca00000010ff */
[----:B------:R2:W-:Y:S01]  /*32c0*/  @P5 STG.E.U16 desc[UR12][R88.64], R125 ;  /* 0x0000007d58005986 */ /* 0x0005e2000c10150c */
[----:B------:R-:W-:-:S05]  /*32d0*/  IADD3 R132, P5, R15, R6, RZ ;  /* 0x000000060f847210 */ /* 0x000fca0007fbe0ff */
[----:B------:R-:W-:Y:S01]  /*32e0*/  IMAD.X R133, R21, 0x1, R7, P5 ;  /* 0x0000000115857824 */ /* 0x000fe200028e0607 */
[----:B------:R-:W-:-:S13]  /*32f0*/  ISETP.GT.AND P5, PT, R0, 0x48, P6 ;  /* 0x000000480000780c */ /* 0x000fda00037a4270 */
[----:B--2---:R-:W-:Y:S05]  /*3300*/  @!P5 BRA `(.L_x_86) ;  /* 0x00000000000cd947 */ /* 0x004fea0003800000 */
[----:B------:R-:W-:-:S04]  /*3310*/  IADD3 R124, P6, R8, UR21, RZ ;  /* 0x00000015087c7c10 */ /* 0x000fc8000ffde0ff */
[----:B------:R-:W-:-:S05]  /*3320*/  IADD3.X R125, R9, UR4, RZ, P6, !PT ;  /* 0x00000004097d7c10 */ /* 0x000fca000b7fe4ff */
[----:B------:R2:W5:Y:S04]  /*3330*/  LDG.E.LTC128B.U16 R20, desc[UR12][R124.64] ;  /* 0x0000000c7c147981 */ /* 0x000568000c1e1520 */
.L_x_86:
[----:B------:R-:W-:Y:S05]  /*3340*/  BSYNC B0 ;  /* 0x0000000000007941 */ /* 0x000fea0003800000 */
.L_x_85:
[----:B--2--5:R-:W-:Y:S01]  /*3350*/  IMAD.U32 R125, R20, 0x10000, RZ ;  /* 0x00010000147d7824 */ /* 0x024fe200078e00ff */
[----:B------:R-:W-:Y:S01]  /*3360*/  ULOP3.LUT UR20, UR22, 0x10, URZ, 0xfc, !UPT ;  /* 0x0000001016147892 */ /* 0x000fe2000f8efc3f */
[----:B------:R-:W-:Y:S02]  /*3370*/  ISETP.GT.AND P6, PT, R10, 0x8, PT ;  /* 0x000000080a00780c */ /* 0x000fe40003fc4270 */
[----:B------:R-:W-:-:S04]  /*3380*/  FMUL R16, R125, R14 ;  /* 0x0000000e7d107220 */ /* 0x000fc80000400000 */
[----:B------:R-:W-:Y:S01]  /*3390*/  FFMA R16, R91, R11, R16 ;  /* 0x0000000b5b107223 */ /* 0x000fe20000000010 */
[----:B------:R-:W-:-:S04]  /*33a0*/  LOP3.LUT R91, R17, 0x20, RZ, 0xfc, !PT ;  /* 0x00000020115b7812 */ /* 0x000fc800078efcff */
[----:B------:R-:W-:-:S05]  /*33b0*/  F2FP.BF16.F32.PACK_AB R16, RZ, R16 ;  /* 0x00000010ff10723e */ /* 0x000fca00000010ff */
[----:B------:R2:W-:Y:S01]  /*33c0*/  @P5 STG.E.U16 desc[UR12][R132.64], R16 ;  /* 0x0000001084005986 */ /* 0x0005e2000c10150c */
[----:B------:R-:W-:-:S05]  /*33d0*/  IADD3 R130, P5, R91, R2, RZ ;  /* 0x000000025b827210 */ /* 0x000fca0007fbe0ff */
[----:B------:R-:W-:Y:S01]  /*33e0*/  IMAD.X R131, R21, 0x1, R3, P5 ;  /* 0x0000000115837824 */ /* 0x000fe200028e0603 */
[----:B------:R-:W-:-:S04]  /*33f0*/  IADD3 R134, P5, R4, UR20, RZ ;  /* 0x0000001404867c10 */ /* 0x000fc8000ffbe0ff */
[----:B------:R-:W-:Y:S02]  /*3400*/  IADD3.X R135, R5, UR4, RZ, P5, !PT ;  /* 0x0000000405877c10 */ /* 0x000fe4000affe4ff */
[----:B------:R-:W-:-:S13]  /*3410*/  ISETP.GT.AND P5, PT, R0, 0x40, P6 ;  /* 0x000000400000780c */ /* 0x000fda00037a4270 */
[----:B------:R-:W3:Y:S01]  /*3420*/  @P5 LDG.E.LTC128B.U16 R20, desc[UR12][R134.64] ;  /* 0x0000000c86145981 */ /* 0x000ee2000c1e1520 */
[----:B------:R-:W-:Y:S01]  /*3430*/  ULOP3.LUT UR19, UR22, 0x12, URZ, 0xfc, !UPT ;  /* 0x0000001216137892 */ /* 0x000fe2000f8efc3f */
[----:B---3--:R-:W-:-:S04]  /*3440*/  IMAD.U32 R125, R20, 0x10000, RZ ;  /* 0x00010000147d7824 */ /* 0x008fc800078e00ff */
[----:B------:R-:W-:-:S04]  /*3450*/  FMUL R125, R125, R14 ;  /* 0x0000000e7d7d7220 */ /* 0x000fc80000400000 */
[----:B------:R-:W-:-:S05]  /*3460*/  FFMA R125, R92, R11, R125 ;  /* 0x0000000b5c7d7223 */ /* 0x000fca000000007d */
[----:B------:R-:W-:-:S04]  /*3470*/  F2FP.BF16.F32.PACK_AB R125, RZ, R125 ;  /* 0x0000007dff7d723e */ /* 0x000fc800000010ff */
[----:B------:R-:W-:Y:S02]  /*3480*/  PRMT R90, R125, 0x7610, R90 ;  /* 0x000076107d5a7816 */ /* 0x000fe4000000005a */
[----:B------:R-:W-:-:S03]  /*3490*/  LOP3.LUT R125, R17, 0x22, RZ, 0xfc, !PT ;  /* 0x00000022117d7812 */ /* 0x000fc600078efcff */
[----:B------:R3:W-:Y:S01]  /*34a0*/  @P5 STG.E.U16 desc[UR12][R126.64], R90 ;  /* 0x0000005a7e005986 */ /* 0x0007e2000c10150c */
[----:B--2---:R-:W-:-:S05]  /*34b0*/  IADD3 R132, P5, R125, R2, RZ ;  /* 0x000000027d847210 */ /* 0x004fca0007fbe0ff */
[----:B------:R-:W-:Y:S01]  /*34c0*/  IMAD.X R133, R21, 0x1, R3, P5 ;  /* 0x0000000115857824 */ /* 0x000fe200028e0603 */
[----:B------:R-:W-:-:S04]  /*34d0*/  IADD3 R134, P5, R4, UR19, RZ ;  /* 0x0000001304867c10 */ /* 0x000fc8000ffbe0ff */
[----:B------:R-:W-:Y:S02]  /*34e0*/  IADD3.X R135, R5, UR4, RZ, P5, !PT ;  /* 0x0000000405877c10 */ /* 0x000fe4000affe4ff */
[----:B------:R-:W-:-:S04]  /*34f0*/  ISETP.GT.AND P5, PT, R10, 0x9, PT ;  /* 0x000000090a00780c */ /* 0x000fc80003fa4270 */
[----:B------:R-:W-:-:S13]  /*3500*/  ISETP.GT.AND P5, PT, R0, 0x40, P5 ;  /* 0x000000400000780c */ /* 0x000fda0002fa4270 */
[----:B------:R-:W2:Y:S01]  /*3510*/  @P5 LDG.E.LTC128B.U16 R20, desc[UR12][R134.64] ;  /* 0x0000000c86145981 */ /* 0x000ea2000c1e1520 */
[----:B------:R-:W-:Y:S01]  /*3520*/  BSSY B0, `(.L_x_87) ;  /* 0x000000d000007945 */ /* 0x000fe20003800000 */
[----:B--2---:R-:W-:-:S04]  /*3530*/  IMAD.U32 R137, R20, 0x10000, RZ ;  /* 0x0001000014897824 */ /* 0x004fc800078e00ff */
[----:B------:R-:W-:-:S04]  /*3540*/  FMUL R16, R137, R14 ;  /* 0x0000000e89107220 */ /* 0x000fc80000400000 */
[----:B------:R-:W-:-:S05]  /*3550*/  FFMA R16, R93, R11, R16 ;  /* 0x0000000b5d107223 */ /* 0x000fca0000000010 */
[----:B------:R-:W-:-:S05]  /*3560*/  F2FP.BF16.F32.PACK_AB R16, RZ, R16 ;  /* 0x00000010ff10723e */ /* 0x000fca00000010ff */
[----:B------:R2:W-:Y:S01]  /*3570*/  @P5 STG.E.U16 desc[UR12][R128.64], R16 ;  /* 0x0000001080005986 */ /* 0x0005e2000c10150c */
[----:B---3--:R-:W-:-:S05]  /*3580*/  IADD3 R126, P5, R123, R6, RZ ;  /* 0x000000067b7e7210 */ /* 0x008fca0007fbe0ff */
[----:B------:R-:W-:Y:S01]  /*3590*/  IMAD.X R127, R21, 0x1, R7, P5 ;  /* 0x00000001157f7824 */ /* 0x000fe200028e0607 */
[----:B------:R-:W-:-:S13]  /*35a0*/  ISETP.GT.AND P5, PT, R0, 0x48, P6 ;  /* 0x000000480000780c */ /* 0x000fda00037a4270 */
[----:B--2---:R-:W-:Y:S05]  /*35b0*/  @!P5 BRA `(.L_x_88) ;  /* 0x00000000000cd947 */ /* 0x004fea0003800000 */
[----:B------:R-:W-:-:S04]  /*35c0*/  IADD3 R92, P6, R8, UR20, RZ ;  /* 0x00000014085c7c10 */ /* 0x000fc8000ffde0ff */
[----:B------:R-:W-:-:S05]  /*35d0*/  IADD3.X R93, R9, UR4, RZ, P6, !PT ;  /* 0x00000004095d7c10 */ /* 0x000fca000b7fe4ff */
[----:B------:R2:W5:Y:S04]  /*35e0*/  LDG.E.LTC128B.U16 R20, desc[UR12][R92.64] ;  /* 0x0000000c5c147981 */ /* 0x000568000c1e1520 */
.L_x_88:
[----:B------:R-:W-:Y:S05]  /*35f0*/  BSYNC B0 ;  /* 0x0000000000007941 */ /* 0x000fea0003800000 */
.L_x_87:
[----:B--2--5:R-:W-:Y:S01]  /*3600*/  IMAD.U32 R93, R20, 0x10000, RZ ;  /* 0x00010000145d7824 */ /* 0x024fe200078e00ff */
[----:B------:R-:W-:Y:S01]  /*3610*/  ISETP.GT.AND P6, PT, R10, 0x9, PT ;  /* 0x000000090a00780c */ /* 0x000fe20003fc4270 */
[----:B------:R-:W-:Y:S02]  /*3620*/  BSSY B0, `(.L_x_89) ;  /* 0x000000c000007945 */ /* 0x000fe40003800000 */
        /* <DEDUP_REMOVED lines=11> */
.L_x_90:
[----:B------:R-:W-:Y:S05]  /*36e0*/  BSYNC B0 ;  /* 0x0000000000007941 */ /* 0x000fea0003800000 */
.L_x_89:
[----:B--2--5:R-:W-:Y:S01]  /*36f0*/  IMAD.U32 R93, R20, 0x10000, RZ ;  /* 0x00010000145d7824 */ /* 0x024fe200078e00ff */
[----:B------:R-:W-:Y:S01]  /*3700*/  ULOP3.LUT UR18, UR22, 0x20, URZ, 0xfc, !UPT ;  /* 0x0000002016127892 */ /* 0x000fe2000f8efc3f */
[----:B------:R-:W-:Y:S02]  /*3710*/  ISETP.GT.AND P6, PT, R10, 0x10, PT ;  /* 0x000000100a00780c */ /* 0x000fe40003fc4270 */
[----:B------:R-:W-:Y:S01]  /*3720*/  FMUL R16, R93, R14 ;  /* 0x0000000e5d107220 */ /* 0x000fe20000400000 */
[----:B------:R-:W-:-:S03]  /*3730*/  LOP3.LUT R93, R17, 0x30, RZ, 0xfc, !PT ;  /* 0x00000030115d7812 */ /* 0x000fc600078efcff */
[----:B------:R-:W-:-:S05]  /*3740*/  FFMA R16, R95, R11, R16 ;  /* 0x0000000b5f107223 */ /* 0x000fca0000000010 */
        /* <DEDUP_REMOVED lines=36> */
.L_x_92:
[----:B------:R-:W-:Y:S05]  /*3990*/  BSYNC B0 ;  /* 0x0000000000007941 */ /* 0x000fea0003800000 */
.L_x_91:
        /* <DEDUP_REMOVED lines=14> */
.L_x_94:
[----:B------:R-:W-:Y:S05]  /*3a80*/  BSYNC B0 ;  /* 0x0000000000007941 */ /* 0x000fea0003800000 */
.L_x_93:
        /* <DEDUP_REMOVED lines=42> */
.L_x_96:
[----:B------:R-:W-:Y:S05]  /*3d30*/  BSYNC B0 ;  /* 0x0000000000007941 */ /* 0x000fea0003800000 */
.L_x_95:
        /* <DEDUP_REMOVED lines=14> */
.L_x_98:
[----:B------:R-:W-:Y:S05]  /*3e20*/  BSYNC B0 ;  /* 0x0000000000007941 */ /* 0x000fea0003800000 */
.L_x_97:
        /* <DEDUP_REMOVED lines=42> */
.L_x_100:
[----:B------:R-:W-:Y:S05]  /*40d0*/  BSYNC B0 ;  /* 0x0000000000007941 */ /* 0x000fea0003800000 */
.L_x_99:
        /* <DEDUP_REMOVED lines=14> */
.L_x_102:
[----:B------:R-:W-:Y:S05]  /*41c0*/  BSYNC B0 ;  /* 0x0000000000007941 */ /* 0x000fea0003800000 */
.L_x_101:
        /* <DEDUP_REMOVED lines=41> */
.L_x_104:
[----:B------:R-:W-:Y:S05]  /*4460*/  BSYNC B0 ;  /* 0x0000000000007941 */ /* 0x000fea0003800000 */
.L_x_103:
[----:B--2--5:R-:W-:Y:S01]  /*4470*/  IMAD.U32 R109, R20, 0x10000, RZ ;  /* 0x00010000146d7824 */ /* 0x024fe200078e00ff */
        /* <DEDUP_REMOVED lines=12> */
.L_x_106:
[----:B------:R-:W-:Y:S05]  /*4540*/  BSYNC B0 ;  /* 0x0000000000007941 */ /* 0x000fea0003800000 */
.L_x_105:
[----:B--2--5:R-:W-:Y:S01]  /*4550*/  IMAD.U32 R109, R20, 0x10000, RZ ;  /* 0x00010000146d7824 */ /* 0x024fe200078e00ff */
[----:B------:R-:W-:-:S03]  /*4560*/  ULOP3.LUT UR8, UR22, 0x60, URZ, 0xfc, !UPT ;  /* 0x0000006016087892 */ /* 0x000fc6000f8efc3f */
        /* <DEDUP_REMOVED lines=31> */
[----:B------:R-:W-:-:S05]  /*4760*/  IADD3 R112, P5, R105, R6, RZ ;  /* 0x0000000669707210 */ /* 0x000fca0007fbe0ff */
[----:B------:R-:W-:Y:S01]  /*4770*/  IMAD.X R113, R21, 0x1, R7, P5 ;  /* 0x0000000115717824 */ /* 0x000fe200028e0607 */
[----:B------:R-:W-:-:S13]  /*4780*/  ISETP.GT.AND P5, PT, R0, 0x48, P3 ;  /* 0x000000480000780c */ /* 0x000fda0001fa4270 */
[----:B---3--:R-:W-:Y:S05]  /*4790*/  @!P5 BRA `(.L_x_108) ;  /* 0x00000000000cd947 */ /* 0x008fea0003800000 */
[----:B------:R-:W-:-:S04]  /*47a0*/  IADD3 R2, P6, R8, UR8, RZ ;  /* 0x0000000808027c10 */ /* 0x000fc8000ffde0ff */
[----:B------:R-:W-:-:S05]  /*47b0*/  IADD3.X R3, R9, UR4, RZ, P6, !PT ;  /* 0x0000000409037c10 */ /* 0x000fca000b7fe4ff */
[----:B------:R2:W5:Y:S04]  /*47c0*/  LDG.E.LTC128B.U16 R20, desc[UR12][R2.64] ;  /* 0x0000000c02147981 */ /* 0x000568000c1e1520 */
.L_x_108:
[----:B------:R-:W-:Y:S05]  /*47d0*/  BSYNC B0 ;  /* 0x0000000000007941 */ /* 0x000fea0003800000 */
.L_x_107:
        /* <DEDUP_REMOVED lines=13> */
.L_x_110:
[----:B------:R-:W-:Y:S05]  /*48b0*/  BSYNC B0 ;  /* 0x0000000000007941 */ /* 0x000fea0003800000 */
.L_x_109:
[----:B--2--5:R-:W-:Y:S01]  /*48c0*/  IMAD.U32 R3, R20, 0x10000, RZ ;  /* 0x0001000014037824 */ /* 0x024fe200078e00ff */
[----:B------:R-:W-:-:S03]  /*48d0*/  ULOP3.LUT UR6, UR22, 0x70, URZ, 0xfc, !UPT ;  /* 0x0000007016067892 */ /* 0x000fc6000f8efc3f */
        /* <DEDUP_REMOVED lines=8> */
[----:B--2---:R-:W-:Y:S02]  /*4960*/  IADD3.X R3, R5, UR4, RZ, P5, !PT ;  /* 0x0000000405037c10 */ /* 0x004fe4000affe4ff */
[----:B------:R-:W-:-:S13]  /*4970*/  ISETP.GT.AND P5, PT, R0, 0x40, P1 ;  /* 0x000000400000780c */ /* 0x000fda0000fa4270 */
[----:B------:R-:W2:Y:S01]  /*4980*/  @P5 LDG.E.LTC128B.U16 R20, desc[UR12][R2.64] ;  /* 0x0000000c02145981 */ /* 0x000ea2000c1e1520 */
[----:B------:R-:W-:Y:S01]  /*4990*/  ULOP3.LUT UR5, UR22, 0x72, URZ, 0xfc, !UPT ;  /* 0x0000007216057892 */ /* 0x000fe2000f8efc3f */
[----:B--2---:R-:W-:-:S04]  /*49a0*/  IMAD.U32 R115, R20, 0x10000, RZ ;  /* 0x0001000014737824 */ /* 0x004fc800078e00ff */
[----:B------:R-:W-:-:S04]  /*49b0*/  FMUL R115, R115, R14 ;  /* 0x0000000e73737220 */ /* 0x000fc80000400000 */
[----:B------:R-:W-:-:S05]  /*49c0*/  FFMA R115, R116, R11, R115 ;  /* 0x0000000b74737223 */ /* 0x000fca0000000073 */
[----:B------:R-:W-:-:S05]  /*49d0*/  F2FP.BF16.F32.PACK_AB R115, RZ, R115 ;  /* 0x00000073ff73723e */ /* 0x000fca00000010ff */
[----:B------:R-:W-:Y:S01]  /*49e0*/  @P5 STG.E.U16 desc[UR12][R126.64], R115 ;  /* 0x000000737e005986 */ /* 0x000fe2000c10150c */
[----:B------:R-:W-:-:S05]  /*49f0*/  IADD3 R6, P5, R111, R6, RZ ;  /* 0x000000066f067210 */ /* 0x000fca0007fbe0ff */
[----:B------:R-:W-:Y:S01]  /*4a00*/  IMAD.X R7, R21, 0x1, R7, P5 ;  /* 0x0000000115077824 */ /* 0x000fe200028e0607 */
[----:B----4-:R-:W-:-:S04]  /*4a10*/  IADD3 R4, P5, R4, UR5, RZ ;  /* 0x0000000504047c10 */ /* 0x010fc8000ffbe0ff */
[----:B------:R-:W-:Y:S02]  /*4a20*/  IADD3.X R5, R5, UR4, RZ, P5, !PT ;  /* 0x0000000405057c10 */ /* 0x000fe4000affe4ff */
[----:B------:R-:W-:-:S13]  /*4a30*/  ISETP.GT.AND P5, PT, R0, 0x40, P0 ;  /* 0x000000400000780c */ /* 0x000fda00007a4270 */
[----:B------:R-:W2:Y:S01]  /*4a40*/  @P5 LDG.E.LTC128B.U16 R20, desc[UR12][R4.64] ;  /* 0x0000000c04145981 */ /* 0x000ea2000c1e1520 */
[----:B------:R-:W-:Y:S01]  /*4a50*/  BSSY B0, `(.L_x_111) ;  /* 0x000000e000007945 */ /* 0x000fe20003800000 */
[----:B--2---:R-:W-:-:S04]  /*4a60*/  IMAD.U32 R3, R20, 0x10000, RZ ;  /* 0x0001000014037824 */ /* 0x004fc800078e00ff */
[----:B------:R-:W-:-:S04]  /*4a70*/  FMUL R2, R3, R14 ;  /* 0x0000000e03027220 */ /* 0x000fc80000400000 */
[----:B------:R-:W-:-:S05]  /*4a80*/  FFMA R2, R117, R11, R2 ;  /* 0x0000000b75027223 */ /* 0x000fca0000000002 */
[----:B------:R-:W-:-:S04]  /*4a90*/  F2FP.BF16.F32.PACK_AB R2, RZ, R2 ;  /* 0x00000002ff02723e */ /* 0x000fc800000010ff */
[----:B------:R-:W-:-:S05]  /*4aa0*/  PRMT R3, R2, 0x7610, R3 ;  /* 0x0000761002037816 */ /* 0x000fca0000000003 */
[----:B------:R2:W-:Y:S01]  /*4ab0*/  @P5 STG.E.U16 desc[UR12][R128.64], R3 ;  /* 0x0000000380005986 */ /* 0x0005e2000c10150c */
[----:B------:R-:W-:-:S05]  /*4ac0*/  IADD3 R2, P5, R12, R17, RZ ;  /* 0x000000110c027210 */ /* 0x000fca0007fbe0ff */
[----:B--2---:R-:W-:Y:S01]  /*4ad0*/  IMAD.X R3, R13, 0x1, R21, P5 ;  /* 0x000000010d037824 */ /* 0x004fe200028e0615 */
[----:B------:R-:W-:-:S13]  /*4ae0*/  ISETP.GT.AND P5, PT, R0, 0x48, P1 ;  /* 0x000000480000780c */ /* 0x000fda0000fa4270 */
[----:B------:R-:W-:Y:S05]  /*4af0*/  @!P5 BRA `(.L_x_112) ;  /* 0x00000000000cd947 */ /* 0x000fea0003800000 */
[----:B------:R-:W-:-:S04]  /*4b00*/  IADD3 R4, P6, R8, UR6, RZ ;  /* 0x0000000608047c10 */ /* 0x000fc8000ffde0ff */
[----:B------:R-:W-:-:S05]  /*4b10*/  IADD3.X R5, R9, UR4, RZ, P6, !PT ;  /* 0x0000000409057c10 */ /* 0x000fca000b7fe4ff */
[----:B------:R2:W5:Y:S04]  /*4b20*/  LDG.E.LTC128B.U16 R20, desc[UR12][R4.64] ;  /* 0x0000000c04147981 */ /* 0x000568000c1e1520 */
.L_x_112:
[----:B------:R-:W-:Y:S05]  /*4b30*/  BSYNC B0 ;  /* 0x0000000000007941 */ /* 0x000fea0003800000 */
.L_x_111:
        /* <DEDUP_REMOVED lines=8> */
[----:B------:R-:W-:-:S04]  /*4bc0*/  IADD3 R4, P5, R8, UR5, RZ ;  /* 0x0000000508047c10 */ /* 0x000fc8000ffbe0ff */
[----:B--2---:R-:W-:Y:S02]  /*4bd0*/  IADD3.X R5, R9, UR4, RZ, P5, !PT ;  /* 0x0000000409057c10 */ /* 0x004fe4000affe4ff */
[----:B------:R-:W-:-:S13]  /*4be0*/  ISETP.GT.AND P5, PT, R0, 0x48, P0 ;  /* 0x000000480000780c */ /* 0x000fda00007a4270 */
[----:B------:R-:W-:Y:S05]  /*4bf0*/  @!P5 BRA `(.L_x_114) ;  /* 0x000000000004d947 */ /* 0x000fea0003800000 */
[----:B------:R2:W5:Y:S02]  /*4c00*/  LDG.E.LTC128B.U16 R20, desc[UR12][R4.64] ;  /* 0x0000000c04147981 */ /* 0x000564000c1e1520 */
.L_x_114:
[----:B------:R-:W-:Y:S05]  /*4c10*/  BSYNC B0 ;  /* 0x0000000000007941 */ /* 0x000fea0003800000 */
.L_x_113:
[----:B--2--5:R-:W-:Y:S01]  /*4c20*/  IMAD.U32 R5, R20, 0x10000, RZ ;  /* 0x0001000014057824 */ /* 0x024fe200078e00ff */
[----:B------:R-:W-:Y:S01]  /*4c30*/  ISETP.GT.AND P6, PT, R10, RZ, PT ;  /* 0x000000ff0a00720c */ /* 0x000fe20003fc4270 */
[----:B------:R-:W-:Y:S02]  /*4c40*/  BSSY B0, `(.L_x_115) ;  /* 0x000000d000007945 */ /* 0x000fe40003800000 */
        /* <DEDUP_REMOVED lines=12> */
.L_x_116:
[----:B------:R-:W-:Y:S05]  /*4d10*/  BSYNC B0 ;  /* 0x0000000000007941 */ /* 0x000fea0003800000 */
.L_x_115:
[----:B-----5:R-:W-:Y:S01]  /*4d20*/  IMAD.U32 R7, R20, 0x10000, RZ ;  /* 0x0001000014077824 */ /* 0x020fe200078e00ff */
        /* <DEDUP_REMOVED lines=13> */
.L_x_118:
[----:B------:R-:W-:Y:S05]  /*4e00*/  BSYNC B0 ;  /* 0x0000000000007941 */ /* 0x000fea0003800000 */
.L_x_117:
[----:B---3-5:R-:W-:Y:S01]  /*4e10*/  IMAD.U32 R7, R20, 0x10000, RZ ;  /* 0x0001000014077824 */ /* 0x028fe200078e00ff */
        /* <DEDUP_REMOVED lines=8> */
[----:B---3--:R-:W-:Y:S01]  /*4ea0*/  IMAD.X R7, R89, 0x1, R21, P5 ;  /* 0x0000000159077824 */ /* 0x008fe200028e0615 */
[----:B0-----:R-:W-:-:S04]  /*4eb0*/  IADD3 R8, P5, R22, UR22, RZ ;  /* 0x0000001616087c10 */ /* 0x001fc8000ffbe0ff */
[----:B------:R-:W-:Y:S02]  /*4ec0*/  IADD3.X R9, R23, UR4, RZ, P5, !PT ;  /* 0x0000000417097c10 */ /* 0x000fe4000affe4ff */
[----:B------:R-:W-:-:S13]  /*4ed0*/  ISETP.GT.AND P5, PT, R0, 0x88, P6 ;  /* 0x000000880000780c */ /* 0x000fda00037a4270 */
[----:B------:R-:W-:Y:S05]  /*4ee0*/  @!P5 BRA `(.L_x_120) ;  /* 0x000000000004d947 */ /* 0x000fea0003800000 */
[----:B------:R0:W5:Y:S02]  /*4ef0*/  LDG.E.LTC128B.U16 R20, desc[UR12][R8.64] ;  /* 0x0000000c08147981 */ /* 0x000164000c1e1520 */
.L_x_120:
[----:B------:R-:W-:Y:S05]  /*4f00*/  BSYNC B0 ;  /* 0x0000000000007941 */ /* 0x000fea0003800000 */
.L_x_119:
        /* <DEDUP_REMOVED lines=14> */
.L_x_122:
[----:B------:R-:W-:Y:S05]  /*4ff0*/  BSYNC B0 ;  /* 0x0000000000007941 */ /* 0x000fea0003800000 */
.L_x_121:
[----:B---3-5:R-:W-:Y:S01]  /*5000*/  IMAD.U32 R57, R20, 0x10000, RZ ;  /* 0x0001000014397824 */ /* 0x028fe200078e00ff */
        /* <DEDUP_REMOVED lines=13> */
.L_x_124:
[----:B------:R-:W-:Y:S05]  /*50e0*/  BSYNC B0 ;  /* 0x0000000000007941 */ /* 0x000fea0003800000 */
.L_x_123:
        /* <DEDUP_REMOVED lines=8> */
[----:B---3--:R-:W-:Y:S01]  /*5170*/  IMAD.X R59, R13, 0x1, R21, P5 ;  /* 0x000000010d3b7824 */ /* 0x008fe200028e0615 */
[----:B------:R-:W-:-:S13]  /*5180*/  ISETP.GT.AND P5, PT, R0, 0x80, P6 ;  /* 0x000000800000780c */ /* 0x000fda00037a4270 */
[----:B------:R-:W-:Y:S05]  /*5190*/  @!P5 BRA `(.L_x_126) ;  /* 0x00000000000cd947 */ /* 0x000fea0003800000 */
[----:B------:R-:W-:-:S04]  /*51a0*/  IADD3 R112, P6, R18, UR19, RZ ;  /* 0x0000001312707c10 */ /* 0x000fc8000ffde0ff */
[----:B------:R-:W-:-:S05]  /*51b0*/  IADD3.X R113, R19, UR4, RZ, P6, !PT ;  /* 0x0000000413717c10 */ /* 0x000fca000b7fe4ff */
[----:B------:R3:W5:Y:S04]  /*51c0*/  LDG.E.LTC128B.U16 R20, desc[UR12][R112.64] ;  /* 0x0000000c70147981 */ /* 0x000768000c1e1520 */
.L_x_126:
[----:B------:R-:W-:Y:S05]  /*51d0*/  BSYNC B0 ;  /* 0x0000000000007941 */ /* 0x000fea0003800000 */
.L_x_125:
        /* <DEDUP_REMOVED lines=14> */
.L_x_128:
[----:B------:R-:W-:Y:S05]  /*52c0*/  BSYNC B0 ;  /* 0x0000000000007941 */ /* 0x000fea0003800000 */
.L_x_127:
        /* <DEDUP_REMOVED lines=14> */
.L_x_130:
[----:B------:R-:W-:Y:S05]  /*53b0*/  BSYNC B0 ;  /* 0x0000000000007941 */ /* 0x000fea0003800000 */
.L_x_129:
        /* <DEDUP_REMOVED lines=14> */
.L_x_132:
[----:B------:R-:W-:Y:S05]  /*54a0*/  BSYNC B0 ;  /* 0x0000000000007941 */ /* 0x000fea0003800000 */
.L_x_131:
        /* <DEDUP_REMOVED lines=14> */
.L_x_134:
[----:B------:R-:W-:Y:S05]  /*5590*/  BSYNC B0 ;  /* 0x0000000000007941 */ /* 0x000fea0003800000 */
.L_x_133:
        /* <DEDUP_REMOVED lines=14> */
.L_x_136:
[----:B------:R-:W-:Y:S05]  /*5680*/  BSYNC B0 ;  /* 0x0000000000007941 */ /* 0x000fea0003800000 */
.L_x_135:
        /* <DEDUP_REMOVED lines=14> */
.L_x_138:
[----:B------:R-:W-:Y:S05]  /*5770*/  BSYNC B0 ;  /* 0x0000000000007941 */ /* 0x000fea0003800000 */
.L_x_137:
        /* <DEDUP_REMOVED lines=14> */
.L_x_140:
[----:B------:R-:W-:Y:S05]  /*5860*/  BSYNC B0 ;  /* 0x0000000000007941 */ /* 0x000fea0003800000 */
.L_x_139:
        /* <DEDUP_REMOVED lines=14> */
.L_x_142:
[----:B------:R-:W-:Y:S05]  /*5950*/  BSYNC B0 ;  /* 0x0000000000007941 */ /* 0x000fea0003800000 */
.L_x_141:
        /* <DEDUP_REMOVED lines=14> */
.L_x_144:
[----:B------:R-:W-:Y:S05]  /*5a40*/  BSYNC B0 ;  /* 0x0000000000007941 */ /* 0x000fea0003800000 */
.L_x_143:
        /* <DEDUP_REMOVED lines=14> */
.L_x_146:
[----:B------:R-:W-:Y:S05]  /*5b30*/  BSYNC B0 ;  /* 0x0000000000007941 */ /* 0x000fea0003800000 */
.L_x_145:
        /* <DEDUP_REMOVED lines=14> */
.L_x_148:
[----:B------:R-:W-:Y:S05]  /*5c20*/  BSYNC B0 ;  /* 0x0000000000007941 */ /* 0x000fea0003800000 */
.L_x_147:
        /* <DEDUP_REMOVED lines=14> */
.L_x_150:
[----:B------:R-:W-:Y:S05]  /*5d10*/  BSYNC B0 ;  /* 0x0000000000007941 */ /* 0x000fea0003800000 */
.L_x_149:
        /* <DEDUP_REMOVED lines=14> */
.L_x_152:
[----:B------:R-:W-:Y:S05]  /*5e00*/  BSYNC B0 ;  /* 0x0000000000007941 */ /* 0x000fea0003800000 */
.L_x_151:
        /* <DEDUP_REMOVED lines=14> */
.L_x_154:
[----:B------:R-:W-:Y:S05]  /*5ef0*/  BSYNC B0 ;  /* 0x0000000000007941 */ /* 0x000fea0003800000 */
.L_x_153:
        /* <DEDUP_REMOVED lines=14> */
.L_x_156:
[----:B------:R-:W-:Y:S05]  /*5fe0*/  BSYNC B0 ;  /* 0x0000000000007941 */ /* 0x000fea0003800000 */
.L_x_155:
[----:B---3-5:R-:W-:Y:S01]  /*5ff0*/  IMAD.U32 R59, R20, 0x10000, RZ ;  /* 0x00010000143b7824 */ /* 0x028fe200078e00ff */
[----:B------:R-:W-:Y:S03]  /*6000*/  BSSY B0, `(.L_x_157) ;  /* 0x000000c000007945 */ /* 0x000fe60003800000 */
        /* <DEDUP_REMOVED lines=11> */
.L_x_158:
[----:B------:R-:W-:Y:S05]  /*60c0*/  BSYNC B0 ;  /* 0x0000000000007941 */ /* 0x000fea0003800000 */
.L_x_157:
        /* <DEDUP_REMOVED lines=14> */
.L_x_160:
[----:B------:R-:W-:Y:S05]  /*61b0*/  BSYNC B0 ;  /* 0x0000000000007941 */ /* 0x000fea0003800000 */
.L_x_159:
[----:B---3-5:R-:W-:Y:S01]  /*61c0*/  IMAD.U32 R61, R20, 0x10000, RZ ;  /* 0x00010000143d7824 */ /* 0x028fe200078e00ff */
        /* <DEDUP_REMOVED lines=12> */
.L_x_162:
[----:B------:R-:W-:Y:S05]  /*6290*/  BSYNC B0 ;  /* 0x0000000000007941 */ /* 0x000fea0003800000 */
.L_x_161:
        /* <DEDUP_REMOVED lines=13> */
.L_x_164:
[----:B------:R-:W-:Y:S05]  /*6370*/  BSYNC B0 ;  /* 0x0000000000007941 */ /* 0x000fea0003800000 */
.L_x_163:
        /* <DEDUP_REMOVED lines=13> */
.L_x_166:
[----:B------:R-:W-:Y:S05]  /*6450*/  BSYNC B0 ;  /* 0x0000000000007941 */ /* 0x000fea0003800000 */
.L_x_165:
        /* <DEDUP_REMOVED lines=13> */
.L_x_168:
[----:B------:R-:W-:Y:S05]  /*6530*/  BSYNC B0 ;  /* 0x0000000000007941 */ /* 0x000fea0003800000 */
.L_x_167:
        /* <DEDUP_REMOVED lines=13> */
.L_x_170:
[----:B------:R-:W-:Y:S05]  /*6610*/  BSYNC B0 ;  /* 0x0000000000007941 */ /* 0x000fea0003800000 */
.L_x_169:
        /* <DEDUP_REMOVED lines=13> */
.L_x_172:
[----:B------:R-:W-:Y:S05]  /*66f0*/  BSYNC B0 ;  /* 0x0000000000007941 */ /* 0x000fea0003800000 */
.L_x_171:
        /* <DEDUP_REMOVED lines=8> */
[----:B------:R-:W-:-:S04]  /*6780*/  IADD3 R18, P5, R18, UR5, RZ ;  /* 0x0000000512127c10 */ /* 0x000fc8000ffbe0ff */
[----:B------:R-:W-:Y:S02]  /*6790*/  IADD3.X R19, R19, UR4, RZ, P5, !PT ;  /* 0x0000000413137c10 */ /* 0x000fe4000affe4ff */
[----:B------:R-:W-:-:S13]  /*67a0*/  ISETP.GT.AND P5, PT, R0, 0x80, P0 ;  /* 0x000000800000780c */ /* 0x000fda00007a4270 */
[----:B------:R-:W-:Y:S05]  /*67b0*/  @!P5 BRA `(.L_x_174) ;  /* 0x000000000004d947 */ /* 0x000fea0003800000 */
[----:B------:R3:W5:Y:S02]  /*67c0*/  LDG.E.LTC128B.U16 R20, desc[UR12][R18.64] ;  /* 0x0000000c12147981 */ /* 0x000764000c1e1520 */
.L_x_174:
[----:B------:R-:W-:Y:S05]  /*67d0*/  BSYNC B0 ;  /* 0x0000000000007941 */ /* 0x000fea0003800000 */
.L_x_173:
        /* <DEDUP_REMOVED lines=13> */
.L_x_176:
[----:B------:R-:W-:Y:S05]  /*68b0*/  BSYNC B0 ;  /* 0x0000000000007941 */ /* 0x000fea0003800000 */
.L_x_175:
        /* <DEDUP_REMOVED lines=9> */
[----:B---3--:R-:W-:Y:S02]  /*6950*/  IADD3.X R13, R23, UR4, RZ, P5, !PT ;  /* 0x00000004170d7c10 */ /* 0x008fe4000affe4ff */
[----:B------:R-:W-:-:S13]  /*6960*/  ISETP.GT.AND P5, PT, R0, 0x88, P0 ;  /* 0x000000880000780c */ /* 0x000fda00007a4270 */
[----:B------:R-:W-:Y:S05]  /*6970*/  @!P5 BRA `(.L_x_178) ;  /* 0x000000000004d947 */ /* 0x000fea0003800000 */
[----:B------:R3:W5:Y:S02]  /*6980*/  LDG.E.LTC128B.U16 R20, desc[UR12][R12.64] ;  /* 0x0000000c0c147981 */ /* 0x000764000c1e1520 */
.L_x_178:
[----:B------:R-:W-:Y:S05]  /*6990*/  BSYNC B0 ;  /* 0x0000000000007941 */ /* 0x000fea0003800000 */
.L_x_177:
        /* <DEDUP_REMOVED lines=15> */
.L_x_180:
[----:B------:R-:W-:Y:S05]  /*6a90*/  BSYNC B0 ;  /* 0x0000000000007941 */ /* 0x000fea0003800000 */
.L_x_179:
        /* <DEDUP_REMOVED lines=11> */
[----:B-1----:R-:W-:-:S04]  /*6b50*/  IADD3 R22, P6, R4, UR21, RZ ;  /* 0x0000001504167c10 */ /* 0x002fc8000ffde0ff */
[----:B------:R-:W-:-:S05]  /*6b60*/  IADD3.X R23, R5, UR4, RZ, P6, !PT ;  /* 0x0000000405177c10 */ /* 0x000fca000b7fe4ff */
[----:B------:R3:W5:Y:S04]  /*6b70*/  LDG.E.LTC128B.U16 R20, desc[UR12][R22.64] ;  /* 0x0000000c16147981 */ /* 0x000768000c1e1520 */
.L_x_182:
[----:B------:R-:W-:Y:S05]  /*6b80*/  BSYNC B0 ;  /* 0x0000000000007941 */ /* 0x000fea0003800000 */
.L_x_181:
[----:B-1-3-5:R-:W-:Y:S01]  /*6b90*/  IMAD.U32 R23, R20, 0x10000, RZ ;  /* 0x0001000014177824 */ /* 0x02afe200078e00ff */
[----:B------:R-:W-:Y:S01]  /*6ba0*/  ISETP.GT.AND P6, PT, R10, RZ, PT ;  /* 0x000000ff0a00720c */ /* 0x000fe20003fc4270 */
[----:B------:R-:W-:Y:S02]  /*6bb0*/  BSSY B0, `(.L_x_183) ;  /* 0x000000e000007945 */ /* 0x000fe40003800000 */
[----:B------:R-:W-:-:S04]  /*6bc0*/  FMUL R16, R23, R14 ;  /* 0x0000000e17107220 */ /* 0x000fc80000400000 */
[----:B------:R-:W-:-:S05]  /*6bd0*/  FFMA R16, R25, R11, R16 ;  /* 0x0000000b19107223 */ /* 0x000fca0000000010 */
[----:B------:R-:W-:-:S04]  /*6be0*/  F2FP.BF16.F32.PACK_AB R16, RZ, R16 ;  /* 0x00000010ff10723e */ /* 0x000fc800000010ff */
[----:B------:R-:W-:Y:S02]  /*6bf0*/  PRMT R23, R16, 0x7610, R23 ;  /* 0x0000761010177816 */ /* 0x000fe40000000017 */
[----:B------:R-:W-:-:S03]  /*6c00*/  PRMT R16, R20, 0x7610, R16 ;  /* 0x0000761014107816 */ /* 0x000fc60000000010 */
[----:B------:R1:W-:Y:S01]  /*6c10*/  @P5 STG.E.U16 desc[UR12][R60.64], R23 ;  /* 0x000000173c005986 */ /* 0x0003e2000c10150c */
[----:B------:R-:W-:-:S05]  /*6c20*/  IADD3 R22, P5, R6, R17, RZ ;  /* 0x0000001106167210 */ /* 0x000fca0007fbe0ff */
[----:B-1----:R-:W-:Y:S01]  /*6c30*/  IMAD.X R23, R7, 0x1, R21, P5 ;  /* 0x0000000107177824 */ /* 0x002fe200028e0615 */
[----:B------:R-:W-:-:S13]  /*6c40*/  ISETP.GT.AND P5, PT, R0, 0xc8, P6 ;  /* 0x000000c80000780c */ /* 0x000fda00037a4270 */
[----:B------:R-:W-:Y:S05]  /*6c50*/  @!P5 BRA `(.L_x_184) ;  /* 0x00000000000cd947 */ /* 0x000fea0003800000 */
[----:B------:R-:W-:-:S04]  /*6c60*/  IADD3 R16, P6, R8, UR22, RZ ;  /* 0x0000001608107c10 */ /* 0x000fc8000ffde0ff */
[----:B------:R-:W-:-:S05]  /*6c70*/  IADD3.X R17, R9, UR4, RZ, P6, !PT ;  /* 0x0000000409117c10 */ /* 0x000fca000b7fe4ff */
[----:B------:R1:W5:Y:S04]  /*6c80*/  LDG.E.LTC128B.U16 R16, desc[UR12][R16.64] ;  /* 0x0000000c10107981 */ /* 0x000368000c1e1520 */
.L_x_184:
[----:B------:R-:W-:Y:S05]  /*6c90*/  BSYNC B0 ;  /* 0x0000000000007941 */ /* 0x000fea0003800000 */
.L_x_183:
[----:B-1---5:R-:W-:Y:S01]  /*6ca0*/  IMAD.U32 R17, R16, 0x10000, RZ ;  /* 0x0001000010117824 */ /* 0x022fe200078e00ff */
        /* <DEDUP_REMOVED lines=9> */
[----:B-1----:R-:W-:Y:S05]  /*6d40*/  @!P5 BRA `(.L_x_186) ;  /* 0x00000000000cd947 */ /* 0x002fea0003800000 */
[----:B------:R-:W-:-:S04]  /*6d50*/  IADD3 R16, P6, R8, UR21, RZ ;  /* 0x0000001508107c10 */ /* 0x000fc8000ffde0ff */
[----:B------:R-:W-:-:S05]  /*6d60*/  IADD3.X R17, R9, UR4, RZ, P6, !PT ;  /* 0x0000000409117c10 */ /* 0x000fca000b7fe4ff */
[----:B------:R1:W5:Y:S04]  /*6d70*/  LDG.E.LTC128B.U16 R16, desc[UR12][R16.64] ;  /* 0x0000000c10107981 */ /* 0x000368000c1e1520 */
.L_x_186:
[----:B------:R-:W-:Y:S05]  /*6d80*/  BSYNC B0 ;  /* 0x0000000000007941 */ /* 0x000fea0003800000 */
.L_x_185:
        /* <DEDUP_REMOVED lines=12> */
[----:B-1----:R-:W-:-:S05]  /*6e50*/  IADD3.X R17, R5, UR4, RZ, P6, !PT ;  /* 0x0000000405117c10 */ /* 0x002fca000b7fe4ff */
[----:B------:R3:W5:Y:S04]  /*6e60*/  LDG.E.LTC128B.U16 R16, desc[UR12][R16.64] ;  /* 0x0000000c10107981 */ /* 0x000768000c1e1520 */
.L_x_188:
[----:B------:R-:W-:Y:S05]  /*6e70*/  BSYNC B0 ;  /* 0x0000000000007941 */ /* 0x000fea0003800000 */
.L_x_187:
[----:B-----5:R-:W-:Y:S01]  /*6e80*/  IMAD.U32 R15, R16, 0x10000, RZ ;  /* 0x00010000100f7824 */ /* 0x020fe200078e00ff */
[----:B------:R-:W-:Y:S01]  /*6e90*/  ISETP.GT.AND P6, PT, R10, 0x9, PT ;  /* 0x000000090a00780c */ /* 0x000fe20003fc4270 */
[----:B------:R-:W-:Y:S02]  /*6ea0*/  BSSY B0, `(.L_x_189) ;  /* 0x000000e000007945 */ /* 0x000fe40003800000 */
[----:B------:R-:W-:-:S04]  /*6eb0*/  FMUL R15, R15, R14 ;  /* 0x0000000e0f0f7220 */ /* 0x000fc80000400000 */
[----:B------:R-:W-:-:S05]  /*6ec0*/  FFMA R15, R28, R11, R15 ;  /* 0x0000000b1c0f7223 */ /* 0x000fca000000000f */
[----:B------:R-:W-:-:S04]  /*6ed0*/  F2FP.BF16.F32.PACK_AB R15, RZ, R15 ;  /* 0x0000000fff0f723e */ /* 0x000fc800000010ff */
[----:B-1-3--:R-:W-:Y:S02]  /*6ee0*/  PRMT R17, R15, 0x7610, R17 ;  /* 0x000076100f117816 */ /* 0x00afe40000000011 */
[----:B------:R-:W-:-:S03]  /*6ef0*/  PRMT R15, R16, 0x7610, R15 ;  /* 0x00007610100f7816 */ /* 0x000fc6000000000f */
        /* <DEDUP_REMOVED lines=8> */
.L_x_190:
[----:B------:R-:W-:Y:S05]  /*6f80*/  BSYNC B0 ;  /* 0x0000000000007941 */ /* 0x000fea0003800000 */
.L_x_189:
[----:B-1---5:R-:W-:Y:S01]  /*6f90*/  IMAD.U32 R13, R15, 0x10000, RZ ;  /* 0x000100000f0d7824 */ /* 0x022fe200078e00ff */
[----:B------:R-:W-:Y:S01]  /*6fa0*/  ISETP.GT.AND P6, PT, R10, 0x8, PT ;  /* 0x000000080a00780c */ /* 0x000fe20003fc4270 */
        /* <DEDUP_REMOVED lines=14> */
.L_x_192:
[----:B------:R-:W-:Y:S05]  /*7090*/  BSYNC B0 ;  /* 0x0000000000007941 */ /* 0x000fea0003800000 */
.L_x_191:
        /* <DEDUP_REMOVED lines=14> */
.L_x_194:
[----:B------:R-:W-:Y:S05]  /*7180*/  BSYNC B0 ;  /* 0x0000000000007941 */ /* 0x000fea0003800000 */
.L_x_193:
        /* <DEDUP_REMOVED lines=14> */
.L_x_196:
[----:B------:R-:W-:Y:S05]  /*7270*/  BSYNC B0 ;  /* 0x0000000000007941 */ /* 0x000fea0003800000 */
.L_x_195:
        /* <DEDUP_REMOVED lines=14> */
.L_x_198:
[----:B------:R-:W-:Y:S05]  /*7360*/  BSYNC B0 ;  /* 0x0000000000007941 */ /* 0x000fea0003800000 */
.L_x_197:
[----:B-1---5:R-:W-:Y:S01]  /*7370*/  IMAD.U32 R13, R12, 0x10000, RZ ;  /* 0x000100000c0d7824 */ /* 0x022fe200078e00ff */
[----:B------:R-:W-:Y:S01]  /*7380*/  ISETP.GT.AND P6, PT, R10, 0x10, PT ;  /* 0x000000100a00780c */ /* 0x000fe20003fc4270 */
        /* <DEDUP_REMOVED lines=13> */
.L_x_200:
[----:B------:R-:W-:Y:S05]  /*7460*/  BSYNC B0 ;  /* 0x0000000000007941 */ /* 0x000fea0003800000 */
.L_x_199:
        /* <DEDUP_REMOVED lines=14> */
.L_x_202:
[----:B------:R-:W-:Y:S05]  /*7550*/  BSYNC B0 ;  /* 0x0000000000007941 */ /* 0x000fea0003800000 */
.L_x_201:
        /* <DEDUP_REMOVED lines=14> */
.L_x_204:
[----:B------:R-:W-:Y:S05]  /*7640*/  BSYNC B0 ;  /* 0x0000000000007941 */ /* 0x000fea0003800000 */
.L_x_203:
        /* <DEDUP_REMOVED lines=14> */
.L_x_206:
[----:B------:R-:W-:Y:S05]  /*7730*/  BSYNC B0 ;  /* 0x0000000000007941 */ /* 0x000fea0003800000 */
.L_x_205:
        /* <DEDUP_REMOVED lines=15> */
.L_x_208:
[----:B------:R-:W-:Y:S05]  /*7830*/  BSYNC B0 ;  /* 0x0000000000007941 */ /* 0x000fea0003800000 */
.L_x_207:
        /* <DEDUP_REMOVED lines=14> */
.L_x_210:
[----:B------:R-:W-:Y:S05]  /*7920*/  BSYNC B0 ;  /* 0x0000000000007941 */ /* 0x000fea0003800000 */
.L_x_209:
        /* <DEDUP_REMOVED lines=15> */
.L_x_212:
[----:B------:R-:W-:Y:S05]  /*7a20*/  BSYNC B0 ;  /* 0x0000000000007941 */ /* 0x000fea0003800000 */
.L_x_211:
        /* <DEDUP_REMOVED lines=14> */
.L_x_214:
[----:B------:R-:W-:Y:S05]  /*7b10*/  BSYNC B0 ;  /* 0x0000000000007941 */ /* 0x000fea0003800000 */
.L_x_213:
[----:B-1---5:R-:W-:Y:S01]  /*7b20*/  IMAD.U32 R13, R12, 0x10000, RZ ;  /* 0x000100000c0d7824 */ /* 0x022fe200078e00ff */
[----:B------:R-:W-:Y:S01]  /*7b30*/  ISETP.GT.AND P6, PT, R10, 0x20, PT ;  /* 0x000000200a00780c */ /* 0x000fe20003fc4270 */
[----:B------:R-:W-:Y:S02]  /*7b40*/  BSSY B0, `(.L_x_215) ;  /* 0x000000a000007945 */ /* 0x000fe40003800000 */
[----:B------:R-:W-:-:S04]  /*7b50*/  FMUL R20, R13, R14 ;  /* 0x0000000e0d147220 */ /* 0x000fc80000400000 */
[----:B------:R-:W-:-:S05]  /*7b60*/  FFMA R20, R41, R11, R20 ;  /* 0x0000000b29147223 */ /* 0x000fca0000000014 */
[----:B------:R-:W-:-:S05]  /*7b70*/  F2FP.BF16.F32.PACK_AB R20, RZ, R20 ;  /* 0x00000014ff14723e */ /* 0x000fca00000010ff */
[----:B------:R1:W-:Y:S01]  /*7b80*/  @P5 STG.E.U16 desc[UR12][R24.64], R20 ;  /* 0x0000001418005986 */ /* 0x0003e2000c10150c */
[----:B------:R-:W-:-:S13]  /*7b90*/  ISETP.GT.AND P5, PT, R0, 0xc8, P6 ;  /* 0x000000c80000780c */ /* 0x000fda00037a4270 */
[----:B-1----:R-:W-:Y:S05]  /*7ba0*/  @!P5 BRA `(.L_x_216) ;  /* 0x00000000000cd947 */ /* 0x002fea0003800000 */
[----:B------:R-:W-:-:S04]  /*7bb0*/  IADD3 R12, P6, R8, UR14, RZ ;  /* 0x0000000e080c7c10 */ /* 0x000fc8000ffde0ff */
[----:B------:R-:W-:-:S05]  /*7bc0*/  IADD3.X R13, R9, UR4, RZ, P6, !PT ;  /* 0x00000004090d7c10 */ /* 0x000fca000b7fe4ff */
[----:B------:R1:W5:Y:S04]  /*7bd0*/  LDG.E.LTC128B.U16 R12, desc[UR12][R12.64] ;  /* 0x0000000c0c0c7981 */ /* 0x000368000c1e1520 */
.L_x_216:
[----:B------:R-:W-:Y:S05]  /*7be0*/  BSYNC B0 ;  /* 0x0000000000007941 */ /* 0x000fea0003800000 */
.L_x_215:
        /* <DEDUP_REMOVED lines=12> */
.L_x_218:
[----:B------:R-:W-:Y:S05]  /*7cb0*/  BSYNC B0 ;  /* 0x0000000000007941 */ /* 0x000fea0003800000 */
.L_x_217:
        /* <DEDUP_REMOVED lines=15> */
.L_x_220:
[----:B------:R-:W-:Y:S05]  /*7db0*/  BSYNC B0 ;  /* 0x0000000000007941 */ /* 0x000fea0003800000 */
.L_x_219:
[----:B-1---5:R-:W-:Y:S01]  /*7dc0*/  IMAD.U32 R13, R12, 0x10000, RZ ;  /* 0x000100000c0d7824 */ /* 0x022fe200078e00ff */
        /* <DEDUP_REMOVED lines=12> */
.L_x_222:
[----:B------:R-:W-:Y:S05]  /*7e90*/  BSYNC B0 ;  /* 0x0000000000007941 */ /* 0x000fea0003800000 */
.L_x_221:
[----:B-1---5:R-:W-:Y:S01]  /*7ea0*/  IMAD.U32 R13, R12, 0x10000, RZ ;  /* 0x000100000c0d7824 */ /* 0x022fe200078e00ff */
[----:B------:R-:W-:Y:S01]  /*7eb0*/  ISETP.GT.AND P6, PT, R10, 0x28, PT ;  /* 0x000000280a00780c */ /* 0x000fe20003fc4270 */
[----:B------:R-:W-:Y:S02]  /*7ec0*/  BSSY B0, `(.L_x_223) ;  /* 0x000000c000007945 */ /* 0x000fe40003800000 */
[----:B------:R-:W-:Y:S01]  /*7ed0*/  FMUL R10, R13, R14 ;  /* 0x0000000e0d0a7220 */ /* 0x000fe20000400000 */
[----:B------:R-:W-:-:S03]  /*7ee0*/  ISETP.GT.AND P6, PT, R0, 0xc8, P6 ;  /* 0x000000c80000780c */ /* 0x000fc600037c4270 */
[----:B------:R-:W-:-:S05]  /*7ef0*/  FFMA R10, R45, R11, R10 ;  /* 0x0000000b2d0a7223 */ /* 0x000fca000000000a */
[----:B------:R-:W-:-:S04]  /*7f00*/  F2FP.BF16.F32.PACK_AB R10, RZ, R10 ;  /* 0x0000000aff0a723e */ /* 0x000fc800000010ff */
[----:B------:R-:W-:Y:S02]  /*7f10*/  PRMT R13, R10, 0x7610, R13 ;  /* 0x000076100a0d7816 */ /* 0x000fe4000000000d */
[----:B------:R-:W-:-:S03]  /*7f20*/  PRMT R10, R12, 0x7610, R10 ;  /* 0x000076100c0a7816 */ /* 0x000fc6000000000a */
[----:B------:R1:W-:Y:S01]  /*7f30*/  @P5 STG.E.U16 desc[UR12][R18.64], R13 ;  /* 0x0000000d12005986 */ /* 0x0003e2000c10150c */
[----:B------:R-:W-:Y:S05]  /*7f40*/  @!P6 BRA `(.L_x_224) ;  /* 0x00000000000ce947 */ /* 0x000fea0003800000 */
[----:B------:R-:W-:-:S04]  /*7f50*/  IADD3 R12, P5, R8, UR10, RZ ;  /* 0x0000000a080c7c10 */ /* 0x000fc8000ffbe0ff */
[----:B-1----:R-:W-:-:S05]  /*7f60*/  IADD3.X R13, R9, UR4, RZ, P5, !PT ;  /* 0x00000004090d7c10 */ /* 0x002fca000affe4ff */
[----:B------:R3:W5:Y:S04]  /*7f70*/  LDG.E.LTC128B.U16 R10, desc[UR12][R12.64] ;  /* 0x0000000c0c0a7981 */ /* 0x000768000c1e1520 */
.L_x_224:
[----:B------:R-:W-:Y:S05]  /*7f80*/  BSYNC B0 ;  /* 0x0000000000007941 */ /* 0x000fea0003800000 */
.L_x_223:
[----:B-1-3-5:R-:W-:Y:S01]  /*7f90*/  IMAD.U32 R13, R10, 0x10000, RZ ;  /* 0x000100000a0d7824 */ /* 0x02afe200078e00ff */
[----:B------:R-:W-:Y:S01]  /*7fa0*/  IADD3 R12, P5, R6, R101, RZ ;  /* 0x00000065060c7210 */ /* 0x000fe20007fbe0ff */
[----:B------:R-:W-:Y:S01]  /*7fb0*/  BSSY B0, `(.L_x_225) ;  /* 0x000000b000007945 */ /* 0x000fe20003800000 */
[----:B------:R-:W-:Y:S01]  /*7fc0*/  ISETP.GT.AND P4, PT, R0, 0xc8, P4 ;  /* 0x000000c80000780c */ /* 0x000fe20002784270 */
[----:B------:R-:W-:-:S04]  /*7fd0*/  FMUL R13, R13, R14 ;  /* 0x0000000e0d0d7220 */ /* 0x000fc80000400000 */
[----:B------:R-:W-:-:S05]  /*7fe0*/  FFMA R13, R46, R11, R13 ;  /* 0x0000000b2e0d7223 */ /* 0x000fca000000000d */
[----:B------:R-:W-:Y:S01]  /*7ff0*/  F2FP.BF16.F32.PACK_AB R15, RZ, R13 ;  /* 0x0000000dff0f723e */ /* 0x000fe200000010ff */
[----:B------:R-:W-:-:S05]  /*8000*/  IMAD.X R13, R7, 0x1, R21, P5 ;  /* 0x00000001070d7824 */ /* 0x000fca00028e0615 */
[----:B------:R1:W-:Y:S01]  /*8010*/  @P6 STG.E.U16 desc[UR12][R12.64], R15 ;  /* 0x0000000f0c006986 */ /* 0x0003e2000c10150c */
[----:B------:R-:W-:Y:S05]  /*8020*/  @!P4 BRA `(.L_x_226) ;  /* 0x00000000000cc947 */ /* 0x000fea0003800000 */
[----:B-1----:R-:W-:-:S04]  /*8030*/  IADD3 R12, P5, R8, UR9, RZ ;  /* 0x00000009080c7c10 */ /* 0x002fc8000ffbe0ff */
[----:B------:R-:W-:-:S05]  /*8040*/  IADD3.X R13, R9, UR4, RZ, P5, !PT ;  /* 0x00000004090d7c10 */ /* 0x000fca000affe4ff */
[----:B------:R3:W5:Y:S04]  /*8050*/  LDG.E.LTC128B.U16 R10, desc[UR12][R12.64] ;  /* 0x0000000c0c0a7981 */ /* 0x000768000c1e1520 */
.L_x_226:
[----:B------:R-:W-:Y:S05]  /*8060*/  BSYNC B0 ;  /* 0x0000000000007941 */ /* 0x000fea0003800000 */
.L_x_225:
[----:B-1-3-5:R-:W-:Y:S01]  /*8070*/  IMAD.U32 R13, R10, 0x10000, RZ ;  /* 0x000100000a0d7824 */ /* 0x02afe200078e00ff */
[----:B------:R-:W-:Y:S01]  /*8080*/  ISETP.GT.AND P5, PT, R0, 0xc0, P3 ;  /* 0x000000c00000780c */ /* 0x000fe20001fa4270 */
[----:B------:R-:W-:Y:S02]  /*8090*/  BSSY B0, `(.L_x_227) ;  /* 0x000000b000007945 */ /* 0x000fe40003800000 */
[----:B------:R-:W-:-:S04]  /*80a0*/  FMUL R12, R13, R14 ;  /* 0x0000000e0d0c7220 */ /* 0x000fc80000400000 */
[----:B------:R-:W-:Y:S01]  /*80b0*/  FFMA R47, R47, R11, R12 ;  /* 0x0000000b2f2f7223 */ /* 0x000fe2000000000c */
[----:B------:R-:W-:-:S04]  /*80c0*/  IADD3 R12, P6, R6, R103, RZ ;  /* 0x00000067060c7210 */ /* 0x000fc80007fde0ff */
[----:B------:R-:W-:Y:S01]  /*80d0*/  F2FP.BF16.F32.PACK_AB R47, RZ, R47 ;  /* 0x0000002fff2f723e */ /* 0x000fe200000010ff */
[----:B------:R-:W-:-:S05]  /*80e0*/  IMAD.X R13, R7, 0x1, R21, P6 ;  /* 0x00000001070d7824 */ /* 0x000fca00030e0615 */
[----:B------:R1:W-:Y:S01]  /*80f0*/  @P4 STG.E.U16 desc[UR12][R12.64], R47 ;  /* 0x0000002f0c004986 */ /* 0x0003e2000c10150c */
[----:B------:R-:W-:Y:S05]  /*8100*/  @!P5 BRA `(.L_x_228) ;  /* 0x00000000000cd947 */ /* 0x000fea0003800000 */
[----:B-1----:R-:W-:-:S04]  /*8110*/  IADD3 R12, P4, R4, UR8, RZ ;  /* 0x00000008040c7c10 */ /* 0x002fc8000ff9e0ff */
[----:B------:R-:W-:-:S05]  /*8120*/  IADD3.X R13, R5, UR4, RZ, P4, !PT ;  /* 0x00000004050d7c10 */ /* 0x000fca000a7fe4ff */
[----:B------:R3:W5:Y:S04]  /*8130*/  LDG.E.LTC128B.U16 R10, desc[UR12][R12.64] ;  /* 0x0000000c0c0a7981 */ /* 0x000768000c1e1520 */
.L_x_228:
[----:B------:R-:W-:Y:S05]  /*8140*/  BSYNC B0 ;  /* 0x0000000000007941 */ /* 0x000fea0003800000 */
.L_x_227:
        /* <DEDUP_REMOVED lines=13> */
.L_x_230:
[----:B------:R-:W-:Y:S05]  /*8220*/  BSYNC B0 ;  /* 0x0000000000007941 */ /* 0x000fea0003800000 */
.L_x_229:
        /* <DEDUP_REMOVED lines=13> */
.L_x_232:
[----:B------:R-:W-:Y:S05]  /*8300*/  BSYNC B0 ;  /* 0x0000000000007941 */ /* 0x000fea0003800000 */
.L_x_231:
        /* <DEDUP_REMOVED lines=13> */
.L_x_234:
[----:B------:R-:W-:Y:S05]  /*83e0*/  BSYNC B0 ;  /* 0x0000000000007941 */ /* 0x000fea0003800000 */
.L_x_233:
        /* <DEDUP_REMOVED lines=13> */
.L_x_236:
[----:B------:R-:W-:Y:S05]  /*84c0*/  BSYNC B0 ;  /* 0x0000000000007941 */ /* 0x000fea0003800000 */
.L_x_235:
[----:B-1-3-5:R-:W-:Y:S01]  /*84d0*/  IMAD.U32 R13, R10, 0x10000, RZ ;  /* 0x000100000a0d7824 */ /* 0x02afe200078e00ff */
[----:B------:R-:W-:Y:S01]  /*84e0*/  IADD3 R12, P4, R2, R109, RZ ;  /* 0x0000006d020c7210 */ /* 0x000fe20007f9e0ff */
[----:B------:R-:W-:Y:S01]  /*84f0*/  BSSY B0, `(.L_x_237) ;  /* 0x000000b000007945 */ /* 0x000fe20003800000 */
[----:B------:R-:W-:Y:S01]  /*8500*/  ISETP.GT.AND P2, PT, R0, 0xc0, P0 ;  /* 0x000000c00000780c */ /* 0x000fe20000744270 */
[----:B------:R-:W-:-:S04]  /*8510*/  FMUL R13, R13, R14 ;  /* 0x0000000e0d0d7220 */ /* 0x000fc80000400000 */
[----:B------:R-:W-:-:S05]  /*8520*/  FFMA R13, R52, R11, R13 ;  /* 0x0000000b340d7223 */ /* 0x000fca000000000d */
[----:B------:R-:W-:Y:S01]  /*8530*/  F2FP.BF16.F32.PACK_AB R15, RZ, R13 ;  /* 0x0000000dff0f723e */ /* 0x000fe200000010ff */
[----:B------:R-:W-:Y:S01]  /*8540*/  IMAD.X R13, R3, 0x1, R21, P4 ;  /* 0x00000001030d7824 */ /* 0x000fe200020e0615 */
[----:B--2---:R-:W-:-:S04]  /*8550*/  IADD3 R4, P4, R4, UR5, RZ ;  /* 0x0000000504047c10 */ /* 0x004fc8000ff9e0ff */
[----:B------:R1:W-:Y:S01]  /*8560*/  @P3 STG.E.U16 desc[UR12][R12.64], R15 ;  /* 0x0000000f0c003986 */ /* 0x0003e2000c10150c */
[----:B------:R-:W-:Y:S01]  /*8570*/  IADD3.X R5, R5, UR4, RZ, P4, !PT ;  /* 0x0000000405057c10 */ /* 0x000fe2000a7fe4ff */
[----:B------:R-:W-:Y:S07]  /*8580*/  @!P2 BRA `(.L_x_238) ;  /* 0x000000000004a947 */ /* 0x000fee0003800000 */
[----:B------:R2:W5:Y:S02]  /*8590*/  LDG.E.LTC128B.U16 R10, desc[UR12][R4.64] ;  /* 0x0000000c040a7981 */ /* 0x000564000c1e1520 */
.L_x_238:
[----:B------:R-:W-:Y:S05]  /*85a0*/  BSYNC B0 ;  /* 0x0000000000007941 */ /* 0x000fea0003800000 */
.L_x_237:
[----:B--2--5:R-:W-:Y:S01]  /*85b0*/  IMAD.U32 R5, R10, 0x10000, RZ ;  /* 0x000100000a057824 */ /* 0x024fe200078e00ff */
[----:B------:R-:W-:Y:S01]  /*85c0*/  IADD3 R2, P3, R2, R111, RZ ;  /* 0x0000006f02027210 */ /* 0x000fe20007f7e0ff */
[----:B------:R-:W-:Y:S01]  /*85d0*/  BSSY B0, `(.L_x_239) ;  /* 0x000000b000007945 */ /* 0x000fe20003800000 */
[----:B------:R-:W-:Y:S01]  /*85e0*/  ISETP.GT.AND P1, PT, R0, 0xc8, P1 ;  /* 0x000000c80000780c */ /* 0x000fe20000f24270 */
[----:B------:R-:W-:Y:S02]  /*85f0*/  FMUL R4, R5, R14 ;  /* 0x0000000e05047220 */ /* 0x000fe40000400000 */
[----:B------:R-:W-:Y:S02]  /*8600*/  IMAD.X R3, R3, 0x1, R21, P3 ;  /* 0x0000000103037824 */ /* 0x000fe400018e0615 */
[----:B------:R-:W-:-:S05]  /*8610*/  FFMA R4, R53, R11, R4 ;  /* 0x0000000b35047223 */ /* 0x000fca0000000004 */
[----:B------:R-:W-:-:S05]  /*8620*/  F2FP.BF16.F32.PACK_AB R4, RZ, R4 ;  /* 0x00000004ff04723e */ /* 0x000fca00000010ff */
[----:B------:R2:W-:Y:S01]  /*8630*/  @P2 STG.E.U16 desc[UR12][R2.64], R4 ;  /* 0x0000000402002986 */ /* 0x0005e2000c10150c */
[----:B------:R-:W-:Y:S05]  /*8640*/  @!P1 BRA `(.L_x_240) ;  /* 0x00000000000c9947 */ /* 0x000fea0003800000 */
[----:B--2---:R-:W-:-:S04]  /*8650*/  IADD3 R2, P2, R8, UR6, RZ ;  /* 0x0000000608027c10 */ /* 0x004fc8000ff5e0ff */
[----:B------:R-:W-:-:S05]  /*8660*/  IADD3.X R3, R9, UR4, RZ, P2, !PT ;  /* 0x0000000409037c10 */ /* 0x000fca00097fe4ff */
[----:B------:R3:W5:Y:S04]  /*8670*/  LDG.E.LTC128B.U16 R10, desc[UR12][R2.64] ;  /* 0x0000000c020a7981 */ /* 0x000768000c1e1520 */
.L_x_240:
[----:B------:R-:W-:Y:S05]  /*8680*/  BSYNC B0 ;  /* 0x0000000000007941 */ /* 0x000fea0003800000 */
.L_x_239:
[----:B--23-5:R-:W-:Y:S01]  /*8690*/  IMAD.U32 R3, R10, 0x10000, RZ ;  /* 0x000100000a037824 */ /* 0x02cfe200078e00ff */
[----:B------:R-:W-:Y:S01]  /*86a0*/  IADD3 R2, P2, R6, R109, RZ ;  /* 0x0000006d06027210 */ /* 0x000fe20007f5e0ff */
[----:B------:R-:W-:Y:S01]  /*86b0*/  BSSY B0, `(.L_x_241) ;  /* 0x000000c000007945 */ /* 0x000fe20003800000 */
[----:B------:R-:W-:Y:S01]  /*86c0*/  ISETP.GT.AND P0, PT, R0, 0xc8, P0 ;  /* 0x000000c80000780c */ /* 0x000fe20000704270 */
[----:B------:R-:W-:-:S04]  /*86d0*/  FMUL R3, R3, R14 ;  /* 0x0000000e03037220 */ /* 0x000fc80000400000 */
[----:B------:R-:W-:-:S05]  /*86e0*/  FFMA R3, R54, R11, R3 ;  /* 0x0000000b36037223 */ /* 0x000fca0000000003 */
[----:B------:R-:W-:Y:S01]  /*86f0*/  F2FP.BF16.F32.PACK_AB R5, RZ, R3 ;  /* 0x00000003ff05723e */ /* 0x000fe200000010ff */
[----:B------:R-:W-:Y:S01]  /*8700*/  IMAD.X R3, R7, 0x1, R21, P2 ;  /* 0x0000000107037824 */ /* 0x000fe200010e0615 */
[----:B------:R-:W-:Y:S02]  /*8710*/  IADD3 R4, P2, R8, UR5, RZ ;  /* 0x0000000508047c10 */ /* 0x000fe4000ff5e0ff */
[----:B------:R-:W-:Y:S02]  /*8720*/  PRMT R0, R5, 0x7610, R0 ;  /* 0x0000761005007816 */ /* 0x000fe40000000000 */
[----:B------:R-:W-:-:S03]  /*8730*/  IADD3.X R5, R9, UR4, RZ, P2, !PT ;  /* 0x0000000409057c10 */ /* 0x000fc600097fe4ff */
[----:B------:R2:W-:Y:S01]  /*8740*/  @P1 STG.E.U16 desc[UR12][R2.64], R0 ;  /* 0x0000000002001986 */ /* 0x0005e2000c10150c */
[----:B------:R-:W-:Y:S05]  /*8750*/  @!P0 BRA `(.L_x_242) ;  /* 0x0000000000048947 */ /* 0x000fea0003800000 */
[----:B------:R3:W5:Y:S02]  /*8760*/  LDG.E.LTC128B.U16 R10, desc[UR12][R4.64] ;  /* 0x0000000c040a7981 */ /* 0x000764000c1e1520 */
.L_x_242:
[----:B------:R-:W-:Y:S05]  /*8770*/  BSYNC B0 ;  /* 0x0000000000007941 */ /* 0x000fea0003800000 */
.L_x_241:
[----:B--2--5:R-:W-:Y:S01]  /*8780*/  IMAD.U32 R3, R10, 0x10000, RZ ;  /* 0x000100000a037824 */ /* 0x024fe200078e00ff */
[----:B------:R-:W-:-:S03]  /*8790*/  IADD3 R2, P1, R6, R111, RZ ;  /* 0x0000006f06027210 */ /* 0x000fc60007f3e0ff */
[----:B------:R-:W-:-:S04]  /*87a0*/  FMUL R14, R3, R14 ;  /* 0x0000000e030e7220 */ /* 0x000fc80000400000 */
[----:B------:R-:W-:Y:S01]  /*87b0*/  FFMA R14, R55, R11, R14 ;  /* 0x0000000b370e7223 */ /* 0x000fe2000000000e */
[----:B------:R-:W-:Y:S06]  /*87c0*/  @!P0 EXIT ;  /* 0x000000000000894d */ /* 0x000fec0003800000 */
[----:B------:R-:W-:Y:S01]  /*87d0*/  F2FP.BF16.F32.PACK_AB R14, RZ, R14 ;  /* 0x0000000eff0e723e */ /* 0x000fe200000010ff */
[----:B------:R-:W-:-:S05]  /*87e0*/  IMAD.X R3, R7, 0x1, R21, P1 ;  /* 0x0000000107037824 */ /* 0x000fca00008e0615 */
[----:B------:R-:W-:Y:S01]  /*87f0*/  STG.E.U16 desc[UR12][R2.64], R14 ;  /* 0x0000000e02007986 */ /* 0x000fe2000c10150c */
[----:B------:R-:W-:Y:S05]  /*8800*/  EXIT ;  /* 0x000000000000794d */ /* 0x000fea0003800000 */
.L_x_22:
[----:B------:R-:W-:Y:S01]  /*8810*/  ULDC.64 UR4, c[0x0][0x5c8] ;  /* 0x0001720000047ab9 */ /* 0x000fe20000000a00 */
[-C--:B------:R-:W-:Y:S01]  /*8820*/  FMUL R120, R120, R11.reuse ;  /* 0x0000000b78787220 */ /* 0x080fe20000400000 */
[----:B------:R-:W-:Y:S01]  /*8830*/  LEA R2, P1, R18, UR4, 0x1 ;  /* 0x0000000412027c11 */ /* 0x000fe2000f8208ff */
[-C--:B------:R-:W-:Y:S01]  /*8840*/  FMUL R121, R121, R11.reuse ;  /* 0x0000000b79797220 */ /* 0x080fe20000400000 */
[----:B------:R-:W-:Y:S01]  /*8850*/  ISETP.GT.AND P4, PT, R10, 0x1, PT ;  /* 0x000000010a00780c */ /* 0x000fe20003f84270 */
[-C--:B------:R-:W-:Y:S01]  /*8860*/  FMUL R122, R122, R11.reuse ;  /* 0x0000000b7a7a7220 */ /* 0x080fe20000400000 */
[----:B------:R-:W-:Y:S01]  /*8870*/  F2FP.BF16.F32.PACK_AB R120, RZ, R120 ;  /* 0x00000078ff78723e */ /* 0x000fe200000010ff */
[-C--:B------:R-:W-:Y:S01]  /*8880*/  FMUL R123, R123, R11.reuse ;  /* 0x0000000b7b7b7220 */ /* 0x080fe20000400000 */
[----:B------:R-:W-:Y:S01]  /*8890*/  LEA.HI.X R3, R18, UR5, R21, 0x1, P1 ;  /* 0x0000000512037c11 */ /* 0x000fe200088f0c15 */
[-C--:B------:R-:W-:Y:S01]  /*88a0*/  FMUL R124, R124, R11.reuse ;  /* 0x0000000b7c7c7220 */ /* 0x080fe20000400000 */
[----:B------:R-:W-:Y:S01]  /*88b0*/  ISETP.GT.AND P2, PT, R10, RZ, PT ;  /* 0x000000ff0a00720c */ /* 0x000fe20003f44270 */
[-C--:B------:R-:W-:Y:S01]  /*88c0*/  FMUL R125, R125, R11.reuse ;  /* 0x0000000b7d7d7220 */ /* 0x080fe20000400000 */
[C---:B------:R-:W-:Y:S01]  /*88d0*/  ISETP.GT.AND P1, PT, R0.reuse, RZ, P4 ;  /* 0x000000ff0000720c */ /* 0x040fe20002724270 */
[----:B------:R-:W-:Y:S01]  /*88e0*/  @P0 STG.E.U16 desc[UR12][R2.64], R120 ;  /* 0x0000007802000986 */ /* 0x000fe2000c10150c */
[----:B------:R-:W-:Y:S01]  /*88f0*/  ISETP.GT.AND P2, PT, R0, 0x8, P2 ;  /* 0x000000080000780c */ /* 0x000fe20001744270 */
[-C--:B------:R-:W-:Y:S01]  /*8900*/  FMUL R126, R126, R11.reuse ;  /* 0x0000000b7e7e7220 */ /* 0x080fe20000400000 */
[----:B------:R-:W-:Y:S01]  /*8910*/  ISETP.GT.AND P0, PT, R0, 0x8, P4 ;  /* 0x000000080000780c */ /* 0x000fe20002704270 */
[-C--:B------:R-:W-:Y:S01]  /*8920*/  FMUL R127, R127, R11.reuse ;  /* 0x0000000b7f7f7220 */ /* 0x080fe20000400000 */
[----:B------:R-:W-:Y:S01]  /*8930*/  SHF.L.U64.HI R15, R16, 0x1, R15 ;  /* 0x00000001100f7819 */ /* 0x000fe2000001020f */
[-C--:B------:R-:W-:Y:S01]  /*8940*/  FMUL R128, R128, R11.reuse ;  /* 0x0000000b80807220 */ /* 0x080fe20000400000 */
[----:B------:R-:W-:Y:S01]  /*8950*/  LEA R4, P3, R16, R2, 0x1 ;  /* 0x0000000210047211 */ /* 0x000fe200078608ff */
[----:B------:R-:W-:Y:S01]  /*8960*/  FMUL R129, R129, R11 ;  /* 0x0000000b81817220 */ /* 0x000fe20000400000 */
[----:B------:R-:W-:Y:S01]  /*8970*/  F2FP.BF16.F32.PACK_AB R121, RZ, R121 ;  /* 0x00000079ff79723e */ /* 0x000fe200000010ff */
[----:B------:R-:W-:Y:S01]  /*8980*/  FMUL R130, R130, R11 ;  /* 0x0000000b82827220 */ /* 0x000fe20000400000 */
[----:B------:R-:W-:Y:S01]  /*8990*/  F2FP.BF16.F32.PACK_AB R122, RZ, R122 ;  /* 0x0000007aff7a723e */ /* 0x000fe200000010ff */
[----:B------:R-:W-:Y:S01]  /*89a0*/  IMAD.X R5, R15, 0x1, R3, P3 ;  /* 0x000000010f057824 */ /* 0x000fe200018e0603 */
[----:B------:R-:W-:Y:S01]  /*89b0*/  F2FP.BF16.F32.PACK_AB R123, RZ, R123 ;  /* 0x0000007bff7b723e */ /* 0x000fe200000010ff */
[----:B------:R-:W-:Y:S01]  /*89c0*/  @P1 STG.E.U16 desc[UR12][R2.64+0x2], R121 ;  /* 0x0000027902001986 */ /* 0x000fe2000c10150c */
[C---:B------:R-:W-:Y:S01]  /*89d0*/  ISETP.GT.AND P5, PT, R10.reuse, 0x8, PT ;  /* 0x000000080a00780c */ /* 0x040fe20003fa4270 */
[-C--:B------:R-:W-:Y:S01]  /*89e0*/  FMUL R131, R131, R11.reuse ;  /* 0x0000000b83837220 */ /* 0x080fe20000400000 */
[----:B------:R-:W-:Y:S01]  /*89f0*/  ISETP.GT.AND P4, PT, R10, 0x9, PT ;  /* 0x000000090a00780c */ /* 0x000fe20003f84270 */
[----:B------:R-:W-:Y:S01]  /*8a00*/  @P2 STG.E.U16 desc[UR12][R4.64], R122 ;  /* 0x0000007a04002986 */ /* 0x000fe2000c10150c */
[----:B------:R-:W-:Y:S01]  /*8a10*/  ISETP.GT.AND P1, PT, R0, RZ, P5 ;  /* 0x000000ff0000720c */ /* 0x000fe20002f24270 */
[----:B------:R-:W-:Y:S01]  /*8a20*/  IMAD.SHL.U32 R9, R12, 0x80, RZ ;  /* 0x000000800c097824 */ /* 0x000fe200078e00ff */
[C---:B------:R-:W-:Y:S01]  /*8a30*/  ISETP.GT.AND P2, PT, R0.reuse, RZ, P4 ;  /* 0x000000ff0000720c */ /* 0x040fe20002744270 */
[----:B------:R-:W-:Y:S01]  /*8a40*/  @P0 STG.E.U16 desc[UR12][R4.64+0x2], R123 ;  /* 0x0000027b04000986 */ /* 0x000fe2000c10150c */
[----:B------:R-:W-:Y:S01]  /*8a50*/  ISETP.GT.AND P0, PT, R0, 0x8, P5 ;  /* 0x000000080000780c */ /* 0x000fe20002f04270 */
[-C--:B------:R-:W-:Y:S01]  /*8a60*/  FMUL R132, R132, R11.reuse ;  /* 0x0000000b84847220 */ /* 0x080fe20000400000 */
[----:B------:R-:W-:Y:S01]  /*8a70*/  F2FP.BF16.F32.PACK_AB R124, RZ, R124 ;  /* 0x0000007cff7c723e */ /* 0x000fe200000010ff */
[----:B------:R-:W-:Y:S01]  /*8a80*/  FMUL R133, R133, R11 ;  /* 0x0000000b85857220 */ /* 0x000fe20000400000 */
[----:B------:R-:W-:Y:S01]  /*8a90*/  F2FP.BF16.F32.PACK_AB R125, RZ, R125 ;  /* 0x0000007dff7d723e */ /* 0x000fe200000010ff */
[-C--:B------:R-:W-:Y:S01]  /*8aa0*/  FMUL R134, R134, R11.reuse ;  /* 0x0000000b86867220 */ /* 0x080fe20000400000 */
[----:B------:R-:W-:Y:S01]  /*8ab0*/  F2FP.BF16.F32.PACK_AB R126, RZ, R126 ;  /* 0x0000007eff7e723e */ /* 0x000fe200000010ff */
[-C--:B------:R-:W-:Y:S01]  /*8ac0*/  FMUL R135, R135, R11.reuse ;  /* 0x0000000b87877220 */ /* 0x080fe20000400000 */
[----:B------:R-:W-:Y:S01]  /*8ad0*/  ISETP.GT.AND P3, PT, R10, 0x10, PT ;  /* 0x000000100a00780c */ /* 0x000fe20003f64270 */
[----:B------:R-:W-:Y:S01]  /*8ae0*/  @P1 STG.E.U16 desc[UR12][R2.64+0x10], R124 ;  /* 0x0000107c02001986 */ /* 0x000fe2000c10150c */
[----:B------:R-:W-:Y:S01]  /*8af0*/  ISETP.GT.AND P1, PT, R0, 0x8, P4 ;  /* 0x000000080000780c */ /* 0x000fe20002724270 */
[----:B------:R-:W-:Y:S01]  /*8b00*/  FMUL R136, R136, R11 ;  /* 0x0000000b88887220 */ /* 0x000fe20000400000 */
[----:B------:R-:W-:Y:S01]  /*8b10*/  F2FP.BF16.F32.PACK_AB R127, RZ, R127 ;  /* 0x0000007fff7f723e */ /* 0x000fe200000010ff */
[----:B------:R-:W-:Y:S01]  /*8b20*/  @P2 STG.E.U16 desc[UR12][R2.64+0x12], R125 ;  /* 0x0000127d02002986 */ /* 0x000fe2000c10150c */
[----:B------:R-:W-:Y:S01]  /*8b30*/  F2FP.BF16.F32.PACK_AB R128, RZ, R128 ;  /* 0x00000080ff80723e */ /* 0x000fe200000010ff */
[-C--:B------:R-:W-:Y:S01]  /*8b40*/  FMUL R137, R137, R11.reuse ;  /* 0x0000000b89897220 */ /* 0x080fe20000400000 */
[----:B------:R-:W-:Y:S01]  /*8b50*/  ISETP.GT.AND P2, PT, R10, 0x11, PT ;  /* 0x000000110a00780c */ /* 0x000fe20003f44270 */
[----:B------:R-:W-:Y:S01]  /*8b60*/  @P0 STG.E.U16 desc[UR12][R4.64+0x10], R126 ;  /* 0x0000107e04000986 */ /* 0x000fe2000c10150c */
[----:B------:R-:W-:Y:S01]  /*8b70*/  ISETP.GT.AND P0, PT, R0, RZ, P3 ;  /* 0x000000ff0000720c */ /* 0x000fe20001f04270 */
[----:B------:R-:W-:Y:S01]  /*8b80*/  FMUL R138, R138, R11 ;  /* 0x0000000b8a8a7220 */ /* 0x000fe20000400000 */
[----:B------:R-:W-:Y:S01]  /*8b90*/  F2FP.BF16.F32.PACK_AB R129, RZ, R129 ;  /* 0x00000081ff81723e */ /* 0x000fe200000010ff */
[----:B------:R-:W-:Y:S01]  /*8ba0*/  FMUL R139, R139, R11 ;  /* 0x0000000b8b8b7220 */ /* 0x000fe20000400000 */
[----:B------:R-:W-:Y:S01]  /*8bb0*/  F2FP.BF16.F32.PACK_AB R130, RZ, R130 ;  /* 0x00000082ff82723e */ /* 0x000fe200000010ff */
[----:B------:R-:W-:Y:S01]  /*8bc0*/  @P1 STG.E.U16 desc[UR12][R4.64+0x12], R127 ;  /* 0x0000127f04001986 */ /* 0x000fe2000c10150c */
[----:B------:R-:W-:Y:S01]  /*8bd0*/  F2FP.BF16.F32.PACK_AB R131, RZ, R131 ;  /* 0x00000083ff83723e */ /* 0x000fe200000010ff */
[-C--:B------:R-:W-:Y:S01]  /*8be0*/  FMUL R140, R140, R11.reuse ;  /* 0x0000000b8c8c7220 */ /* 0x080fe20000400000 */
[----:B------:R-:W-:Y:S01]  /*8bf0*/  SHF.L.U64.HI R13, R12, 0x7, R13 ;  /* 0x000000070c0d7819 */ /* 0x000fe2000001020d */
[-C--:B------:R-:W-:Y:S01]  /*8c00*/  FMUL R141, R141, R11.reuse ;  /* 0x0000000b8d8d7220 */ /* 0x080fe20000400000 */
[----:B------:R-:W-:Y:S01]  /*8c10*/  LOP3.LUT R15, R9, 0x2, RZ, 0xfc, !PT ;  /* 0x00000002090f7812 */ /* 0x000fe200078efcff */
[-C--:B------:R-:W-:Y:S01]  /*8c20*/  FMUL R142, R142, R11.reuse ;  /* 0x0000000b8e8e7220 */ /* 0x080fe20000400000 */
[----:B------:R-:W-:Y:S01]  /*8c30*/  F2FP.BF16.F32.PACK_AB R132, RZ, R132 ;  /* 0x00000084ff84723e */ /* 0x000fe200000010ff */
[----:B------:R0:W-:Y:S01]  /*8c40*/  @P0 STG.E.U16 desc[UR12][R2.64+0x20], R128 ;  /* 0x0000208002000986 */ /* 0x0001e2000c10150c */
[----:B------:R-:W-:Y:S01]  /*8c50*/  ISETP.GT.AND P0, PT, R0, RZ, P2 ;  /* 0x000000ff0000720c */ /* 0x000fe20001704270 */
[-C--:B------:R-:W-:Y:S01]  /*8c60*/  FMUL R143, R143, R11.reuse ;  /* 0x0000000b8f8f7220 */ /* 0x080fe20000400000 */
[----:B------:R-:W-:Y:S01]  /*8c70*/  ISETP.GT.AND P1, PT, R10, 0x19, PT ;  /* 0x000000190a00780c */ /* 0x000fe20003f24270 */
[----:B------:R-:W-:Y:S01]  /*8c80*/  FMUL R144, R144, R11 ;  /* 0x0000000b90907220 */ /* 0x000fe20000400000 */
[----:B------:R-:W-:Y:S01]  /*8c90*/  F2FP.BF16.F32.PACK_AB R133, RZ, R133 ;  /* 0x00000085ff85723e */ /* 0x000fe200000010ff */
[-C--:B------:R-:W-:Y:S01]  /*8ca0*/  FMUL R145, R145, R11.reuse ;  /* 0x0000000b91917220 */ /* 0x080fe20000400000 */
[----:B------:R-:W-:Y:S01]  /*8cb0*/  F2FP.BF16.F32.PACK_AB R134, RZ, R134 ;  /* 0x00000086ff86723e */ /* 0x000fe200000010ff */
[----:B------:R-:W-:Y:S01]  /*8cc0*/  FMUL R146, R146, R11 ;  /* 0x0000000b92927220 */ /* 0x000fe20000400000 */
[----:B------:R-:W-:Y:S01]  /*8cd0*/  F2FP.BF16.F32.PACK_AB R135, RZ, R135 ;  /* 0x00000087ff87723e */ /* 0x000fe200000010ff */
[-C--:B------:R-:W-:Y:S01]  /*8ce0*/  FMUL R147, R147, R11.reuse ;  /* 0x0000000b93937220 */ /* 0x080fe20000400000 */
[----:B------:R-:W-:Y:S01]  /*8cf0*/  F2FP.BF16.F32.PACK_AB R136, RZ, R136 ;  /* 0x00000088ff88723e */ /* 0x000fe200000010ff */
[----:B------:R-:W-:Y:S01]  /*8d00*/  FMUL R148, R148, R11 ;  /* 0x0000000b94947220 */ /* 0x000fe20000400000 */
[----:B------:R-:W-:Y:S01]  /*8d10*/  F2FP.BF16.F32.PACK_AB R137, RZ, R137 ;  /* 0x00000089ff89723e */ /* 0x000fe200000010ff */
[----:B------:R1:W-:Y:S01]  /*8d20*/  @P0 STG.E.U16 desc[UR12][R2.64+0x22], R129 ;  /* 0x0000228102000986 */ /* 0x0003e2000c10150c */
[----:B------:R-:W-:Y:S01]  /*8d30*/  ISETP.GT.AND P0, PT, R0, 0x8, P3 ;  /* 0x000000080000780c */ /* 0x000fe20001f04270 */
[-C--:B------:R-:W-:Y:S01]  /*8d40*/  FMUL R149, R149, R11.reuse ;  /* 0x0000000b95957220 */ /* 0x080fe20000400000 */
[----:B------:R-:W-:Y:S01]  /*8d50*/  F2FP.BF16.F32.PACK_AB R138, RZ, R138 ;  /* 0x0000008aff8a723e */ /* 0x000fe200000010ff */
[----:B------:R-:W-:Y:S01]  /*8d60*/  FMUL R150, R150, R11 ;  /* 0x0000000b96967220 */ /* 0x000fe20000400000 */
[----:B------:R-:W-:Y:S01]  /*8d70*/  F2FP.BF16.F32.PACK_AB R139, RZ, R139 ;  /* 0x0000008bff8b723e */ /* 0x000fe200000010ff */
[-C--:B------:R-:W-:Y:S01]  /*8d80*/  FMUL R151, R151, R11.reuse ;  /* 0x0000000b97977220 */ /* 0x080fe20000400000 */
[----:B------:R-:W-:Y:S01]  /*8d90*/  ISETP.GT.AND P5, PT, R10, 0x28, PT ;  /* 0x000000280a00780c */ /* 0x000fe20003fa4270 */
[-C--:B------:R-:W-:Y:S01]  /*8da0*/  FMUL R88, R88, R11.reuse ;  /* 0x0000000b58587220 */ /* 0x080fe20000400000 */
[----:B------:R-:W-:Y:S01]  /*8db0*/  F2FP.BF16.F32.PACK_AB R140, RZ, R140 ;  /* 0x0000008cff8c723e */ /* 0x000fe200000010ff */
[-C--:B------:R-:W-:Y:S01]  /*8dc0*/  FMUL R89, R89, R11.reuse ;  /* 0x0000000b59597220 */ /* 0x080fe20000400000 */
[----:B------:R-:W-:Y:S01]  /*8dd0*/  ISETP.GT.AND P4, PT, R10, 0x29, PT ;  /* 0x000000290a00780c */ /* 0x000fe20003f84270 */
[----:B------:R-:W-:Y:S01]  /*8de0*/  FMUL R90, R90, R11 ;  /* 0x0000000b5a5a7220 */ /* 0x000fe20000400000 */
[----:B------:R-:W-:Y:S01]  /*8df0*/  F2FP.BF16.F32.PACK_AB R141, RZ, R141 ;  /* 0x0000008dff8d723e */ /* 0x000fe200000010ff */
[----:B------:R-:W-:Y:S01]  /*8e00*/  @P0 STG.E.U16 desc[UR12][R4.64+0x20], R130 ;  /* 0x0000208204000986 */ /* 0x000fe2000c10150c */
[----:B------:R-:W-:Y:S01]  /*8e10*/  ISETP.GT.AND P0, PT, R0, 0x8, P2 ;  /* 0x000000080000780c */ /* 0x000fe20001704270 */
[-C--:B------:R-:W-:Y:S01]  /*8e20*/  FMUL R91, R91, R11.reuse ;  /* 0x0000000b5b5b7220 */ /* 0x080fe20000400000 */
[----:B------:R-:W-:Y:S01]  /*8e30*/  ISETP.GT.AND P2, PT, R10, 0x18, PT ;  /* 0x000000180a00780c */ /* 0x000fe20003f44270 */
        /* <DEDUP_REMOVED lines=8> */
[----:B------:R-:W-:Y:S01]  /*8ec0*/  FMUL R96, R96, R11 ;  /* 0x0000000b60607220 */ /* 0x000fe20000400000 */
[----:B------:R-:W-:Y:S01]  /*8ed0*/  F2FP.BF16.F32.PACK_AB R145, RZ, R145 ;  /* 0x00000091ff91723e */ /* 0x000fe200000010ff */
[----:B------:R-:W-:Y:S01]  /*8ee0*/  @P0 STG.E.U16 desc[UR12][R4.64+0x22], R131 ;  /* 0x0000228304000986 */ /* 0x000fe2000c10150c */
[----:B------:R-:W-:Y:S01]  /*8ef0*/  IADD3 R6, P0, R9, R2, RZ ;  /* 0x0000000209067210 */ /* 0x000fe20007f1e0ff */
[-C--:B------:R-:W-:Y:S01]  /*8f00*/  FMUL R97, R97, R11.reuse ;  /* 0x0000000b61617220 */ /* 0x080fe20000400000 */
[----:B------:R-:W-:Y:S01]  /*8f10*/  F2FP.BF16.F32.PACK_AB R146, RZ, R146 ;  /* 0x00000092ff92723e */ /* 0x000fe200000010ff */
[----:B------:R-:W-:Y:S01]  /*8f20*/  FMUL R98, R98, R11 ;  /* 0x0000000b62627220 */ /* 0x000fe20000400000 */
[----:B------:R-:W-:Y:S01]  /*8f30*/  F2FP.BF16.F32.PACK_AB R147, RZ, R147 ;  /* 0x00000093ff93723e */ /* 0x000fe200000010ff */
[--C-:B------:R-:W-:Y:S01]  /*8f40*/  IMAD.X R7, R13, 0x1, R3.reuse, P0 ;  /* 0x000000010d077824 */ /* 0x100fe200000e0603 */
[----:B------:R-:W-:Y:S01]  /*8f50*/  IADD3 R18, P0, R15, R2, RZ ;  /* 0x000000020f127210 */ /* 0x000fe20007f1e0ff */
[-C--:B------:R-:W-:Y:S01]  /*8f60*/  FMUL R99, R99, R11.reuse ;  /* 0x0000000b63637220 */ /* 0x080fe20000400000 */
[----:B------:R-:W-:Y:S01]  /*8f70*/  F2FP.BF16.F32.PACK_AB R148, RZ, R148 ;  /* 0x00000094ff94723e */ /* 0x000fe200000010ff */
[----:B------:R-:W-:Y:S01]  /*8f80*/  FMUL R100, R100, R11 ;  /* 0x0000000b64647220 */ /* 0x000fe20000400000 */
[----:B------:R-:W-:Y:S01]  /*8f90*/  F2FP.BF16.F32.PACK_AB R149, RZ, R149 ;  /* 0x00000095ff95723e */ /* 0x000fe200000010ff */
[----:B------:R-:W-:Y:S01]  /*8fa0*/  IMAD.X R19, R13, 0x1, R3, P0 ;  /* 0x000000010d137824 */ /* 0x000fe200000e0603 */
[----:B------:R-:W-:Y:S01]  /*8fb0*/  ISETP.GT.AND P0, PT, R0, RZ, P2 ;  /* 0x000000ff0000720c */ /* 0x000fe20001704270 */
[-C--:B------:R-:W-:Y:S01]  /*8fc0*/  FMUL R101, R101, R11.reuse ;  /* 0x0000000b65657220 */ /* 0x080fe20000400000 */
[----:B------:R-:W-:Y:S01]  /*8fd0*/  F2FP.BF16.F32.PACK_AB R150, RZ, R150 ;  /* 0x00000096ff96723e */ /* 0x000fe200000010ff */
[----:B------:R-:W-:Y:S01]  /*8fe0*/  FMUL R102, R102, R11 ;  /* 0x0000000b66667220 */ /* 0x000fe20000400000 */
[----:B------:R-:W-:Y:S01]  /*8ff0*/  F2FP.BF16.F32.PACK_AB R151, RZ, R151 ;  /* 0x00000097ff97723e */ /* 0x000fe200000010ff */
[-C--:B------:R-:W-:Y:S01]  /*9000*/  FMUL R103, R103, R11.reuse ;  /* 0x0000000b67677220 */ /* 0x080fe20000400000 */
[----:B------:R-:W-:Y:S01]  /*9010*/  LOP3.LUT R21, R9, 0x10, RZ, 0xfc, !PT ;  /* 0x0000001009157812 */ /* 0x000fe200078efcff */
[-C--:B------:R-:W-:Y:S01]  /*9020*/  FMUL R104, R104, R11.reuse ;  /* 0x0000000b68687220 */ /* 0x080fe20000400000 */
[----:B------:R-:W-:Y:S01]  /*9030*/  F2FP.BF16.F32.PACK_AB R88, RZ, R88 ;  /* 0x00000058ff58723e */ /* 0x000fe200000010ff */
[-C--:B------:R-:W-:Y:S01]  /*9040*/  FMUL R105, R105, R11.reuse ;  /* 0x0000000b69697220 */ /* 0x080fe20000400000 */
[----:B------:R-:W-:Y:S01]  /*9050*/  LOP3.LUT R23, R9, 0x12, RZ, 0xfc, !PT ;  /* 0x0000001209177812 */ /* 0x000fe200078efcff */
[----:B------:R-:W-:Y:S01]  /*9060*/  FMUL R106, R106, R11 ;  /* 0x0000000b6a6a7220 */ /* 0x000fe20000400000 */
[----:B------:R-:W-:Y:S01]  /*9070*/  F2FP.BF16.F32.PACK_AB R89, RZ, R89 ;  /* 0x00000059ff59723e */ /* 0x000fe200000010ff */
[----:B------:R-:W-:Y:S01]  /*9080*/  @P0 STG.E.U16 desc[UR12][R2.64+0x30], R132 ;  /* 0x0000308402000986 */ /* 0x000fe2000c10150c */
[----:B------:R-:W-:Y:S01]  /*9090*/  ISETP.GT.AND P0, PT, R0, RZ, P1 ;  /* 0x000000ff0000720c */ /* 0x000fe20000f04270 */
        /* <DEDUP_REMOVED lines=8> */
[-C--:B------:R-:W-:Y:S01]  /*9120*/  FMUL R111, R111, R11.reuse ;  /* 0x0000000b6f6f7220 */ /* 0x080fe20000400000 */
[----:B------:R-:W-:Y:S01]  /*9130*/  PRMT R8, R92, 0x7610, R8 ;  /* 0x000076105c087816 */ /* 0x000fe20000000008 */
[-C--:B------:R-:W-:Y:S01]  /*9140*/  FMUL R112, R112, R11.reuse ;  /* 0x0000000b70707220 */ /* 0x080fe20000400000 */
[----:B------:R-:W-:Y:S01]  /*9150*/  F2FP.BF16.F32.PACK_AB R94, RZ, R94 ;  /* 0x0000005eff5e723e */ /* 0x000fe200000010ff */
[----:B------:R-:W-:Y:S01]  /*9160*/  @P0 STG.E.U16 desc[UR12][R2.64+0x32], R133 ;  /* 0x0000328502000986 */ /* 0x000fe2000c10150c */
[----:B------:R-:W-:Y:S01]  /*9170*/  ISETP.GT.AND P0, PT, R0, 0x8, P2 ;  /* 0x000000080000780c */ /* 0x000fe20001704270 */
        /* <DEDUP_REMOVED lines=26> */
[----:B------:R-:W-:Y:S01]  /*9320*/  @P0 STG.E.U16 desc[UR12][R4.64+0x32], R135 ;  /* 0x0000328704000986 */ /* 0x000fe2000c10150c */
[----:B------:R-:W-:Y:S01]  /*9330*/  ISETP.GT.AND P0, PT, R0, RZ, P2 ;  /* 0x000000ff0000720c */ /* 0x000fe20001704270 */
        /* <DEDUP_REMOVED lines=135> */
[----:B------:R-:W-:-:S02]  /*9bb0*/  F2FP.BF16.F32.PACK_AB R33, RZ, R33 ;  /* 0x00000021ff21723e */ /* 0x000fc400000010ff */
[----:B------:R-:W-:Y:S01]  /*9bc0*/  F2FP.BF16.F32.PACK_AB R34, RZ, R34 ;  /* 0x00000022ff22723e */ /* 0x000fe200000010ff */
[----:B------:R-:W-:Y:S01]  /*9bd0*/  @P0 STG.E.U16 desc[UR12][R2.64+0x62], R145 ;  /* 0x0000629102000986 */ /* 0x000fe2000c10150c */
[----:B------:R-:W-:Y:S02]  /*9be0*/  ISETP.GT.AND P0, PT, R0, 0x8, P3 ;  /* 0x000000080000780c */ /* 0x000fe40001f04270 */
[----:B------:R-:W-:Y:S02]  /*9bf0*/  F2FP.BF16.F32.PACK_AB R35, RZ, R35 ;  /* 0x00000023ff23723e */ /* 0x000fe400000010ff */
[----:B------:R-:W-:Y:S02]  /*9c00*/  F2FP.BF16.F32.PACK_AB R36, RZ, R36 ;  /* 0x00000024ff24723e */ /* 0x000fe400000010ff */
[----:B------:R-:W-:Y:S02]  /*9c10*/  F2FP.BF16.F32.PACK_AB R37, RZ, R37 ;  /* 0x00000025ff25723e */ /* 0x000fe400000010ff */
[----:B------:R-:W-:-:S02]  /*9c20*/  F2FP.BF16.F32.PACK_AB R38, RZ, R38 ;  /* 0x00000026ff26723e */ /* 0x000fc400000010ff */
[----:B------:R-:W-:Y:S02]  /*9c30*/  F2FP.BF16.F32.PACK_AB R39, RZ, R39 ;  /* 0x00000027ff27723e */ /* 0x000fe400000010ff */
[----:B------:R-:W-:Y:S01]  /*9c40*/  F2FP.BF16.F32.PACK_AB R40, RZ, R40 ;  /* 0x00000028ff28723e */ /* 0x000fe200000010ff */
[----:B------:R-:W-:Y:S01]  /*9c50*/  @P0 STG.E.U16 desc[UR12][R4.64+0x60], R146 ;  /* 0x0000609204000986 */ /* 0x000fe2000c10150c */
[----:B------:R-:W-:Y:S02]  /*9c60*/  ISETP.GT.AND P0, PT, R0, 0x8, P1 ;  /* 0x000000080000780c */ /* 0x000fe40000f04270 */
[----:B------:R-:W-:Y:S02]  /*9c70*/  F2FP.BF16.F32.PACK_AB R41, RZ, R41 ;  /* 0x00000029ff29723e */ /* 0x000fe400000010ff */
[----:B------:R-:W-:Y:S02]  /*9c80*/  F2FP.BF16.F32.PACK_AB R42, RZ, R42 ;  /* 0x0000002aff2a723e */ /* 0x000fe400000010ff */
[----:B------:R-:W-:-:S02]  /*9c90*/  F2FP.BF16.F32.PACK_AB R43, RZ, R43 ;  /* 0x0000002bff2b723e */ /* 0x000fc400000010ff */
[----:B------:R-:W-:Y:S02]  /*9ca0*/  F2FP.BF16.F32.PACK_AB R44, RZ, R44 ;  /* 0x0000002cff2c723e */ /* 0x000fe400000010ff */
[----:B------:R-:W-:Y:S02]  /*9cb0*/  F2FP.BF16.F32.PACK_AB R45, RZ, R45 ;  /* 0x0000002dff2d723e */ /* 0x000fe400000010ff */
[----:B------:R-:W-:Y:S01]  /*9cc0*/  F2FP.BF16.F32.PACK_AB R46, RZ, R46 ;  /* 0x0000002eff2e723e */ /* 0x000fe200000010ff */
[----:B------:R-:W-:Y:S01]  /*9cd0*/  @P0 STG.E.U16 desc[UR12][R4.64+0x62], R147 ;  /* 0x0000629304000986 */ /* 0x000fe2000c10150c */
[----:B------:R-:W-:Y:S02]  /*9ce0*/  ISETP.GT.AND P0, PT, R0, RZ, P2 ;  /* 0x000000ff0000720c */ /* 0x000fe40001704270 */
[----:B------:R-:W-:Y:S02]  /*9cf0*/  F2FP.BF16.F32.PACK_AB R47, RZ, R47 ;  /* 0x0000002fff2f723e */ /* 0x000fe400000010ff */
[----:B------:R-:W-:-:S02]  /*9d00*/  F2FP.BF16.F32.PACK_AB R48, RZ, R48 ;  /* 0x00000030ff30723e */ /* 0x000fc400000010ff */
[----:B------:R-:W-:Y:S02]  /*9d10*/  F2FP.BF16.F32.PACK_AB R49, RZ, R49 ;  /* 0x00000031ff31723e */ /* 0x000fe400000010ff */
[----:B------:R-:W-:Y:S02]  /*9d20*/  F2FP.BF16.F32.PACK_AB R50, RZ, R50 ;  /* 0x00000032ff32723e */ /* 0x000fe400000010ff */
[----:B------:R-:W-:Y:S02]  /*9d30*/  F2FP.BF16.F32.PACK_AB R51, RZ, R51 ;  /* 0x00000033ff33723e */ /* 0x000fe400000010ff */
[----:B------:R-:W-:Y:S01]  /*9d40*/  F2FP.BF16.F32.PACK_AB R52, RZ, R52 ;  /* 0x00000034ff34723e */ /* 0x000fe200000010ff */
[----:B------:R-:W-:Y:S01]  /*9d50*/  @P0 STG.E.U16 desc[UR12][R2.64+0x70], R148 ;  /* 0x0000709402000986 */ /* 0x000fe2000c10150c */
[----:B------:R-:W-:Y:S02]  /*9d60*/  ISETP.GT.AND P0, PT, R10, 0x39, PT ;  /* 0x000000390a00780c */ /* 0x000fe40003f04270 */
[----:B------:R-:W-:-:S02]  /*9d70*/  F2FP.BF16.F32.PACK_AB R53, RZ, R53 ;  /* 0x00000035ff35723e */ /* 0x000fc400000010ff */
[----:B------:R-:W-:Y:S02]  /*9d80*/  ISETP.GT.AND P6, PT, R0, RZ, P0 ;  /* 0x000000ff0000720c */ /* 0x000fe400007c4270 */
[----:B------:R-:W-:-:S11]  /*9d90*/  F2FP.BF16.F32.PACK_AB R54, RZ, R54 ;  /* 0x00000036ff36723e */ /* 0x000fd600000010ff */
[----:B------:R-:W-:Y:S01]  /*9da0*/  @P6 STG.E.U16 desc[UR12][R2.64+0x72], R149 ;  /* 0x0000729502006986 */ /* 0x000fe2000c10150c */
[----:B------:R-:W-:-:S13]  /*9db0*/  ISETP.GT.AND P6, PT, R0, 0x8, P2 ;  /* 0x000000080000780c */ /* 0x000fda00017c4270 */
[----:B------:R-:W-:Y:S01]  /*9dc0*/  @P6 STG.E.U16 desc[UR12][R4.64+0x70], R150 ;  /* 0x0000709604006986 */ /* 0x000fe2000c10150c */
[----:B------:R-:W-:-:S13]  /*9dd0*/  ISETP.GT.AND P6, PT, R0, 0x8, P0 ;  /* 0x000000080000780c */ /* 0x000fda00007c4270 */
[----:B------:R-:W-:Y:S01]  /*9de0*/  @P6 STG.E.U16 desc[UR12][R4.64+0x72], R151 ;  /* 0x0000729704006986 */ /* 0x000fe2000c10150c */
[----:B0-----:R-:W-:-:S05]  /*9df0*/  IADD3 R128, P6, R21, R2, RZ ;  /* 0x0000000215807210 */ /* 0x001fca0007fde0ff */
[----:B-1----:R-:W-:Y:S01]  /*9e00*/  IMAD.X R129, R13, 0x1, R3, P6 ;  /* 0x000000010d817824 */ /* 0x002fe200030e0603 */
[----:B------:R-:W-:-:S04]  /*9e10*/  ISETP.GT.AND P6, PT, R10, RZ, PT ;  /* 0x000000ff0a00720c */ /* 0x000fc80003fc4270 */
[----:B------:R-:W-:-:S13]  /*9e20*/  ISETP.GT.AND P6, PT, R0, 0x40, P6 ;  /* 0x000000400000780c */ /* 0x000fda00037c4270 */
[----:B------:R-:W-:Y:S01]  /*9e30*/  @P6 STG.E.U16 desc[UR12][R6.64], R88 ;  /* 0x0000005806006986 */ /* 0x000fe2000c10150c */
[----:B------:R-:W-:-:S05]  /*9e40*/  IADD3 R120, P6, R23, R2, RZ ;  /* 0x0000000217787210 */ /* 0x000fca0007fde0ff */
[----:B------:R-:W-:Y:S01]  /*9e50*/  IMAD.X R121, R13, 0x1, R3, P6 ;  /* 0x000000010d797824 */ /* 0x000fe200030e0603 */
[----:B------:R-:W-:-:S04]  /*9e60*/  ISETP.GT.AND P6, PT, R10, 0x1, PT ;  /* 0x000000010a00780c */ /* 0x000fc80003fc4270 */
[----:B------:R-:W-:-:S13]  /*9e70*/  ISETP.GT.AND P6, PT, R0, 0x40, P6 ;  /* 0x000000400000780c */ /* 0x000fda00037c4270 */
[----:B------:R0:W-:Y:S01]  /*9e80*/  @P6 STG.E.U16 desc[UR12][R18.64], R89 ;  /* 0x0000005912006986 */ /* 0x0001e2000c10150c */
[----:B------:R-:W-:-:S05]  /*9e90*/  IADD3 R16, P6, R9, R4, RZ ;  /* 0x0000000409107210 */ /* 0x000fca0007fde0ff */
[----:B------:R-:W-:Y:S01]  /*9ea0*/  IMAD.X R17, R13, 0x1, R5, P6 ;  /* 0x000000010d117824 */ /* 0x000fe200030e0605 */
[----:B------:R-:W-:-:S04]  /*9eb0*/  ISETP.GT.AND P6, PT, R10, RZ, PT ;  /* 0x000000ff0a00720c */ /* 0x000fc80003fc4270 */
[----:B------:R-:W-:Y:S02]  /*9ec0*/  ISETP.GT.AND P6, PT, R0, 0x48, P6 ;  /* 0x000000480000780c */ /* 0x000fe400037c4270 */
[C---:B0-----:R-:W-:Y:S02]  /*9ed0*/  LOP3.LUT R19, R9.reuse, 0x20, RZ, 0xfc, !PT ;  /* 0x0000002009137812 */ /* 0x041fe400078efcff */
[----:B------:R-:W-:-:S09]  /*9ee0*/  LOP3.LUT R89, R9, 0x22, RZ, 0xfc, !PT ;  /* 0x0000002209597812 */ /* 0x000fd200078efcff */
        /* <DEDUP_REMOVED lines=8> */
[----:B------:R-:W-:-:S04]  /*9f70*/  ISETP.GT.AND P6, PT, R10, 0x8, PT ;  /* 0x000000080a00780c */ /* 0x000fc80003fc4270 */
[----:B------:R-:W-:Y:S02]  /*9f80*/  ISETP.GT.AND P6, PT, R0, 0x40, P6 ;  /* 0x000000400000780c */ /* 0x000fe400037c4270 */
[----:B0-----:R-:W-:-:S11]  /*9f90*/  LOP3.LUT R91, R9, 0x30, RZ, 0xfc, !PT ;  /* 0x00000030095b7812 */ /* 0x001fd600078efcff */
[----:B------:R0:W-:Y:S01]  /*9fa0*/  @P6 STG.E.U16 desc[UR12][R128.64], R8 ;  /* 0x0000000880006986 */ /* 0x0001e2000c10150c */
[----:B------:R-:W-:-:S05]  /*9fb0*/  IADD3 R122, P6, R89, R2, RZ ;  /* 0x00000002597a7210 */ /* 0x000fca0007fde0ff */
[----:B------:R-:W-:Y:S01]  /*9fc0*/  IMAD.X R123, R13, 0x1, R3, P6 ;  /* 0x000000010d7b7824 */ /* 0x000fe200030e0603 */
[----:B------:R-:W-:-:S04]  /*9fd0*/  ISETP.GT.AND P6, PT, R10, 0x9, PT ;  /* 0x000000090a00780c */ /* 0x000fc80003fc4270 */
[----:B------:R-:W-:Y:S02]  /*9fe0*/  ISETP.GT.AND P6, PT, R0, 0x40, P6 ;  /* 0x000000400000780c */ /* 0x000fe400037c4270 */
[----:B0-----:R-:W-:-:S11]  /*9ff0*/  PRMT R8, R96, 0x7610, R8 ;  /* 0x0000761060087816 */ /* 0x001fd60000000008 */
[----:B------:R0:W-:Y:S01]  /*a000*/  @P6 STG.E.U16 desc[UR12][R120.64], R93 ;  /* 0x0000005d78006986 */ /* 0x0001e2000c10150c */
[----:B------:R-:W-:-:S05]  /*a010*/  IADD3 R92, P6, R21, R4, RZ ;  /* 0x00000004155c7210 */ /* 0x000fca0007fde0ff */
[----:B0-----:R-:W-:Y:S01]  /*a020*/  IMAD.X R93, R13, 0x1, R5, P6 ;  /* 0x000000010d5d7824 */ /* 0x001fe200030e0605 */
        /* <DEDUP_REMOVED lines=80> */
[----:B------:R-:W-:Y:S02]  /*a530*/  ISETP.GT.AND P6, PT, R0, 0x40, P5 ;  /* 0x000000400000780c */ /* 0x000fe40002fc4270 */
[----:B0-----:R-:W-:-:S11]  /*a540*/  LOP3.LUT R107, R9, 0x70, RZ, 0xfc, !PT ;  /* 0x00000070096b7812 */ /* 0x001fd600078efcff */
[----:B------:R-:W-:Y:S01]  /*a550*/  @P6 STG.E.U16 desc[UR12][R126.64], R8 ;  /* 0x000000087e006986 */ /* 0x000fe2000c10150c */
[----:B------:R-:W-:-:S05]  /*a560*/  IADD3 R122, P6, R105, R2, RZ ;  /* 0x00000002697a7210 */ /* 0x000fca0007fde0ff */
[----:B------:R-:W-:Y:S01]  /*a570*/  IMAD.X R123, R13, 0x1, R3, P6 ;  /* 0x000000010d7b7824 */ /* 0x000fe200030e0603 */
[----:B------:R-:W-:-:S13]  /*a580*/  ISETP.GT.AND P6, PT, R0, 0x40, P4 ;  /* 0x000000400000780c */ /* 0x000fda00027c4270 */
[----:B------:R0:W-:Y:S01]  /*a590*/  @P6 STG.E.U16 desc[UR12][R120.64], R109 ;  /* 0x0000006d78006986 */ /* 0x0001e2000c10150c */
[----:B------:R-:W-:-:S05]  /*a5a0*/  IADD3 R108, P6, R99, R4, RZ ;  /* 0x00000004636c7210 */ /* 0x000fca0007fde0ff */
[----:B0-----:R-:W-:Y:S01]  /*a5b0*/  IMAD.X R109, R13, 0x1, R5, P6 ;  /* 0x000000010d6d7824 */ /* 0x001fe200030e0605 */
[----:B------:R-:W-:-:S13]  /*a5c0*/  ISETP.GT.AND P6, PT, R0, 0x48, P5 ;  /* 0x000000480000780c */ /* 0x000fda0002fc4270 */
[----:B------:R0:W-:Y:S01]  /*a5d0*/  @P6 STG.E.U16 desc[UR12][R108.64], R110 ;  /* 0x0000006e6c006986 */ /* 0x0001e2000c10150c */
[----:B------:R-:W-:-:S05]  /*a5e0*/  IADD3 R126, P6, R101, R4, RZ ;  /* 0x00000004657e7210 */ /* 0x000fca0007fde0ff */
[----:B------:R-:W-:Y:S01]  /*a5f0*/  IMAD.X R127, R13, 0x1, R5, P6 ;  /* 0x000000010d7f7824 */ /* 0x000fe200030e0605 */
[----:B------:R-:W-:Y:S02]  /*a600*/  ISETP.GT.AND P6, PT, R0, 0x48, P4 ;  /* 0x000000480000780c */ /* 0x000fe400027c4270 */
[----:B0-----:R-:W-:-:S11]  /*a610*/  LOP3.LUT R109, R9, 0x72, RZ, 0xfc, !PT ;  /* 0x00000072096d7812 */ /* 0x001fd600078efcff */
[----:B------:R0:W-:Y:S01]  /*a620*/  @P6 STG.E.U16 desc[UR12][R126.64], R111 ;  /* 0x0000006f7e006986 */ /* 0x0001e2000c10150c */
[----:B------:R-:W-:-:S05]  /*a630*/  IADD3 R120, P6, R107, R2, RZ ;  /* 0x000000026b787210 */ /* 0x000fca0007fde0ff */
[----:B------:R-:W-:Y:S01]  /*a640*/  IMAD.X R121, R13, 0x1, R3, P6 ;  /* 0x000000010d797824 */ /* 0x000fe200030e0603 */
[----:B------:R-:W-:-:S13]  /*a650*/  ISETP.GT.AND P6, PT, R0, 0x40, P3 ;  /* 0x000000400000780c */ /* 0x000fda0001fc4270 */
        /* <DEDUP_REMOVED lines=13> */
[----:B-1----:R-:W-:-:S05]  /*a730*/  IADD3 R112, P6, R107, R4, RZ ;  /* 0x000000046b707210 */ /* 0x002fca0007fde0ff */
[----:B--2---:R-:W-:Y:S01]  /*a740*/  IMAD.X R113, R13, 0x1, R5, P6 ;  /* 0x000000010d717824 */ /* 0x004fe200030e0605 */
[----:B------:R-:W-:-:S13]  /*a750*/  ISETP.GT.AND P6, PT, R0, 0x40, P2 ;  /* 0x000000400000780c */ /* 0x000fda00017c4270 */
[----:B------:R-:W-:Y:S01]  /*a760*/  @P6 STG.E.U16 desc[UR12][R120.64], R116 ;  /* 0x0000007478006986 */ /* 0x000fe2000c10150c */
[----:B------:R-:W-:-:S05]  /*a770*/  IADD3 R4, P6, R109, R4, RZ ;  /* 0x000000046d047210 */ /* 0x000fca0007fde0ff */
[----:B------:R-:W-:Y:S01]  /*a780*/  IMAD.X R5, R13, 0x1, R5, P6 ;  /* 0x000000010d057824 */ /* 0x000fe200030e0605 */
[----:B------:R-:W-:-:S13]  /*a790*/  ISETP.GT.AND P6, PT, R0, 0x40, P0 ;  /* 0x000000400000780c */ /* 0x000fda00007c4270 */
[----:B------:R-:W-:Y:S01]  /*a7a0*/  @P6 STG.E.U16 desc[UR12][R128.64], R117 ;  /* 0x0000007580006986 */ /* 0x000fe2000c10150c */
[----:B---3--:R-:W-:-:S05]  /*a7b0*/  IADD3 R2, P6, R6, R9, RZ ;  /* 0x0000000906027210 */ /* 0x008fca0007fde0ff */
[----:B------:R-:W-:Y:S01]  /*a7c0*/  IMAD.X R3, R7, 0x1, R13, P6 ;  /* 0x0000000107037824 */ /* 0x000fe200030e060d */
[----:B------:R-:W-:-:S13]  /*a7d0*/  ISETP.GT.AND P6, PT, R0, 0x48, P2 ;  /* 0x000000480000780c */ /* 0x000fda00017c4270 */
[----:B------:R1:W-:Y:S01]  /*a7e0*/  @P6 STG.E.U16 desc[UR12][R112.64], R118 ;  /* 0x0000007670006986 */ /* 0x0003e2000c10150c */
[----:B0-----:R-:W-:-:S05]  /*a7f0*/  IADD3 R110, P6, R15, R6, RZ ;  /* 0x000000060f6e7210 */ /* 0x001fca0007fde0ff */
[----:B------:R-:W-:Y:S01]  /*a800*/  IMAD.X R111, R7, 0x1, R13, P6 ;  /* 0x00000001076f7824 */ /* 0x000fe200030e060d */
[----:B------:R-:W-:-:S13]  /*a810*/  ISETP.GT.AND P6, PT, R0, 0x48, P0 ;  /* 0x000000480000780c */ /* 0x000fda00007c4270 */
[----:B------:R0:W-:Y:S01]  /*a820*/  @P6 STG.E.U16 desc[UR12][R4.64], R119 ;  /* 0x0000007704006986 */ /* 0x0001e2000c10150c */
[----:B------:R-:W-:-:S05]  /*a830*/  IADD3 R114, P6, R21, R6, RZ ;  /* 0x0000000615727210 */ /* 0x000fca0007fde0ff */
[----:B------:R-:W-:Y:S01]  /*a840*/  IMAD.X R115, R7, 0x1, R13, P6 ;  /* 0x0000000107737824 */ /* 0x000fe200030e060d */
[----:B------:R-:W-:-:S04]  /*a850*/  ISETP.GT.AND P6, PT, R10, RZ, PT ;  /* 0x000000ff0a00720c */ /* 0x000fc80003fc4270 */
[----:B------:R-:W-:-:S13]  /*a860*/  ISETP.GT.AND P6, PT, R0, 0x80, P6 ;  /* 0x000000800000780c */ /* 0x000fda00037c4270 */
[----:B------:R2:W-:Y:S01]  /*a870*/  @P6 STG.E.U16 desc[UR12][R2.64], R56 ;  /* 0x0000003802006986 */ /* 0x0005e2000c10150c */
[----:B-1----:R-:W-:-:S05]  /*a880*/  IADD3 R112, P6, R23, R6, RZ ;  /* 0x0000000617707210 */ /* 0x002fca0007fde0ff */
[----:B------:R-:W-:Y:S01]  /*a890*/  IMAD.X R113, R7, 0x1, R13, P6 ;  /* 0x0000000107717824 */ /* 0x000fe200030e060d */
[----:B------:R-:W-:-:S04]  /*a8a0*/  ISETP.GT.AND P6, PT, R10, 0x1, PT ;  /* 0x000000010a00780c */ /* 0x000fc80003fc4270 */
[----:B------:R-:W-:-:S13]  /*a8b0*/  ISETP.GT.AND P6, PT, R0, 0x80, P6 ;  /* 0x000000800000780c */ /* 0x000fda00037c4270 */
[----:B------:R1:W-:Y:S01]  /*a8c0*/  @P6 STG.E.U16 desc[UR12][R110.64], R57 ;  /* 0x000000396e006986 */ /* 0x0003e2000c10150c */
[----:B0-----:R-:W-:-:S05]  /*a8d0*/  IADD3 R4, P6, R16, R9, RZ ;  /* 0x0000000910047210 */ /* 0x001fca0007fde0ff */
[----:B------:R-:W-:Y:S01]  /*a8e0*/  IMAD.X R5, R17, 0x1, R13, P6 ;  /* 0x0000000111057824 */ /* 0x000fe200030e060d */
[----:B------:R-:W-:-:S04]  /*a8f0*/  ISETP.GT.AND P6, PT, R10, RZ, PT ;  /* 0x000000ff0a00720c */ /* 0x000fc80003fc4270 */
[----:B------:R-:W-:-:S13]  /*a900*/  ISETP.GT.AND P6, PT, R0, 0x88, P6 ;  /* 0x000000880000780c */ /* 0x000fda00037c4270 */
[----:B------:R-:W-:Y:S01]  /*a910*/  @P6 STG.E.U16 desc[UR12][R4.64], R58 ;  /* 0x0000003a04006986 */ /* 0x000fe2000c10150c */
[----:B--2---:R-:W-:-:S05]  /*a920*/  IADD3 R56, P6, R16, R15, RZ ;  /* 0x0000000f10387210 */ /* 0x004fca0007fde0ff */
[----:B-1----:R-:W-:Y:S01]  /*a930*/  IMAD.X R57, R17, 0x1, R13, P6 ;  /* 0x0000000111397824 */ /* 0x002fe200030e060d */
[----:B------:R-:W-:-:S04]  /*a940*/  ISETP.GT.AND P6, PT, R10, 0x1, PT ;  /* 0x000000010a00780c */ /* 0x000fc80003fc4270 */
[----:B------:R-:W-:-:S13]  /*a950*/  ISETP.GT.AND P6, PT, R0, 0x88, P6 ;  /* 0x000000880000780c */ /* 0x000fda00037c4270 */
[----:B------:R0:W-:Y:S01]  /*a960*/  @P6 STG.E.U16 desc[UR12][R56.64], R59 ;  /* 0x0000003b38006986 */ /* 0x0001e2000c10150c */
        /* <DEDUP_REMOVED lines=10> */
[----:B0-----:R-:W-:-:S05]  /*aa10*/  IADD3 R56, P6, R21, R16, RZ ;  /* 0x0000001015387210 */ /* 0x001fca0007fde0ff */
        /* <DEDUP_REMOVED lines=9> */
[----:B-1----:R-:W-:-:S05]  /*aab0*/  IADD3 R60, P6, R91, R6, RZ ;  /* 0x000000065b3c7210 */ /* 0x002fca0007fde0ff */
[----:B--2---:R-:W-:Y:S01]  /*aac0*/  IMAD.X R61, R7, 0x1, R13, P6 ;  /* 0x00000001073d7824 */ /* 0x004fe200030e060d */
[----:B------:R-:W-:-:S04]  /*aad0*/  ISETP.GT.AND P6, PT, R10, 0x10, PT ;  /* 0x000000100a00780c */ /* 0x000fc80003fc4270 */
[----:B------:R-:W-:-:S13]  /*aae0*/  ISETP.GT.AND P6, PT, R0, 0x80, P6 ;  /* 0x000000800000780c */ /* 0x000fda00037c4270 */
[----:B------:R1:W-:Y:S01]  /*aaf0*/  @P6 STG.E.U16 desc[UR12][R110.64], R64 ;  /* 0x000000406e006986 */ /* 0x0003e2000c10150c */
[----:B0-----:R-:W-:-:S05]  /*ab00*/  IADD3 R62, P6, R93, R6, RZ ;  /* 0x000000065d3e7210 */ /* 0x001fca0007fde0ff */
[----:B---3--:R-:W-:Y:S01]  /*ab10*/  IMAD.X R63, R7, 0x1, R13, P6 ;  /* 0x00000001073f7824 */ /* 0x008fe200030e060d */
        /* <DEDUP_REMOVED lines=14> */
[----:B0-----:R-:W-:Y:S01]  /*ac00*/  IMAD.X R65, R7, 0x1, R13, P6 ;  /* 0x0000000107417824 */ /* 0x001fe200030e060d */
[----:B------:R-:W-:-:S04]  /*ac10*/  ISETP.GT.AND P6, PT, R10, 0x18, PT ;  /* 0x000000180a00780c */ /* 0x000fc80003fc4270 */
[----:B------:R-:W-:-:S13]  /*ac20*/  ISETP.GT.AND P6, PT, R0, 0x80, P6 ;  /* 0x000000800000780c */ /* 0x000fda00037c4270 */
[----:B------:R0:W-:Y:S01]  /*ac30*/  @P6 STG.E.U16 desc[UR12][R60.64], R68 ;  /* 0x000000443c006986 */ /* 0x0001e2000c10150c */
[----:B--2---:R-:W-:-:S05]  /*ac40*/  IADD3 R66, P6, R97, R6, RZ ;  /* 0x0000000661427210 */ /* 0x004fca0007fde0ff */
        /* <DEDUP_REMOVED lines=19> */
[----:B-1----:R-:W-:-:S05]  /*ad80*/  IADD3 R62, P6, R101, R6, RZ ;  /* 0x00000006653e7210 */ /* 0x002fca0007fde0ff */
[----:B------:R-:W-:Y:S01]  /*ad90*/  IMAD.X R63, R7, 0x1, R13, P6 ;  /* 0x00000001073f7824 */ /* 0x000fe200030e060d */
[----:B------:R-:W-:-:S04]  /*ada0*/  ISETP.GT.AND P6, PT, R10, 0x21, PT ;  /* 0x000000210a00780c */ /* 0x000fc80003fc4270 */
[----:B------:R-:W-:-:S13]  /*adb0*/  ISETP.GT.AND P6, PT, R0, 0x80, P6 ;  /* 0x000000800000780c */ /* 0x000fda00037c4270 */
[----:B------:R1:W-:Y:S01]  /*adc0*/  @P6 STG.E.U16 desc[UR12][R66.64], R73 ;  /* 0x0000004942006986 */ /* 0x0003e2000c10150c */
[----:B--2---:R-:W-:-:S05]  /*add0*/  IADD3 R56, P6, R95, R16, RZ ;  /* 0x000000105f387210 */ /* 0x004fca0007fde0ff */
[----:B------:R-:W-:Y:S01]  /*ade0*/  IMAD.X R57, R17, 0x1, R13, P6 ;  /* 0x0000000111397824 */ /* 0x000fe200030e060d */
[----:B------:R-:W-:-:S04]  /*adf0*/  ISETP.GT.AND P6, PT, R10, 0x20, PT ;  /* 0x000000200a00780c */ /* 0x000fc80003fc4270 */
[----:B------:R-:W-:-:S13]  /*ae00*/  ISETP.GT.AND P6, PT, R0, 0x88, P6 ;  /* 0x000000880000780c */ /* 0x000fda00037c4270 */
[----:B------:R2:W-:Y:S01]  /*ae10*/  @P6 STG.E.U16 desc[UR12][R56.64], R74 ;  /* 0x0000004a38006986 */ /* 0x0005e2000c10150c */
[----:B---3--:R-:W-:-:S05]  /*ae20*/  IADD3 R58, P6, R97, R16, RZ ;  /* 0x00000010613a7210 */ /* 0x008fca0007fde0ff */
[----:B------:R-:W-:Y:S01]  /*ae30*/  IMAD.X R59, R17, 0x1, R13, P6 ;  /* 0x00000001113b7824 */ /* 0x000fe200030e060d */
[----:B------:R-:W-:-:S04]  /*ae40*/  ISETP.GT.AND P6, PT, R10, 0x21, PT ;  /* 0x000000210a00780c */ /* 0x000fc80003fc4270 */
[----:B------:R-:W-:-:S13]  /*ae50*/  ISETP.GT.AND P6, PT, R0, 0x88, P6 ;  /* 0x000000880000780c */ /* 0x000fda00037c4270 */
[----:B------:R3:W-:Y:S01]  /*ae60*/  @P6 STG.E.U16 desc[UR12][R58.64], R75 ;  /* 0x0000004b3a006986 */ /* 0x0007e2000c10150c */
[----:B0-----:R-:W-:-:S05]  /*ae70*/  IADD3 R64, P6, R103, R6, RZ ;  /* 0x0000000667407210 */ /* 0x001fca0007fde0ff */
[----:B------:R-:W-:Y:S01]  /*ae80*/  IMAD.X R65, R7, 0x1, R13, P6 ;  /* 0x0000000107417824 */ /* 0x000fe200030e060d */
[----:B------:R-:W-:-:S13]  /*ae90*/  ISETP.GT.AND P6, PT, R0, 0x80, P5 ;  /* 0x000000800000780c */ /* 0x000fda0002fc4270 */
[----:B------:R0:W-:Y:S01]  /*aea0*/  @P6 STG.E.U16 desc[UR12][R60.64], R76 ;  /* 0x0000004c3c006986 */ /* 0x0001e2000c10150c */
[----:B-1----:R-:W-:-:S05]  /*aeb0*/  IADD3 R66, P6, R105, R6, RZ ;  /* 0x0000000669427210 */ /* 0x002fca0007fde0ff */
[----:B------:R-:W-:Y:S01]  /*aec0*/  IMAD.X R67, R7, 0x1, R13, P6 ;  /* 0x0000000107437824 */ /* 0x000fe200030e060d */
[----:B------:R-:W-:-:S13]  /*aed0*/  ISETP.GT.AND P6, PT, R0, 0x80, P4 ;  /* 0x000000800000780c */ /* 0x000fda00027c4270 */
[----:B------:R1:W-:Y:S01]  /*aee0*/  @P6 STG.E.U16 desc[UR12][R62.64], R77 ;  /* 0x0000004d3e006986 */ /* 0x0003e2000c10150c */
[----:B--2---:R-:W-:-:S05]  /*aef0*/  IADD3 R56, P6, R99, R16, RZ ;  /* 0x0000001063387210 */ /* 0x004fca0007fde0ff */
[----:B------:R-:W-:Y:S01]  /*af00*/  IMAD.X R57, R17, 0x1, R13, P6 ;  /* 0x0000000111397824 */ /* 0x000fe200030e060d */
[----:B------:R-:W-:-:S13]  /*af10*/  ISETP.GT.AND P6, PT, R0, 0x88, P5 ;  /* 0x000000880000780c */ /* 0x000fda0002fc4270 */
[----:B------:R2:W-:Y:S01]  /*af20*/  @P6 STG.E.U16 desc[UR12][R56.64], R78 ;  /* 0x0000004e38006986 */ /* 0x0005e2000c10150c */
[----:B---3--:R-:W-:-:S05]  /*af30*/  IADD3 R58, P6, R101, R16, RZ ;  /* 0x00000010653a7210 */ /* 0x008fca0007fde0ff */
[----:B------:R-:W-:Y:S01]  /*af40*/  IMAD.X R59, R17, 0x1, R13, P6 ;  /* 0x00000001113b7824 */ /* 0x000fe200030e060d */
[----:B------:R-:W-:-:S13]  /*af50*/  ISETP.GT.AND P6, PT, R0, 0x88, P4 ;  /* 0x000000880000780c */ /* 0x000fda00027c4270 */
[----:B------:R3:W-:Y:S01]  /*af60*/  @P6 STG.E.U16 desc[UR12][R58.64], R79 ;  /* 0x0000004f3a006986 */ /* 0x0007e2000c10150c */
[----:B0-----:R-:W-:-:S05]  /*af70*/  IADD3 R60, P6, R107, R6, RZ ;  /* 0x000000066b3c7210 */ /* 0x001fca0007fde0ff */
[----:B------:R-:W-:Y:S01]  /*af80*/  IMAD.X R61, R7, 0x1, R13, P6 ;  /* 0x00000001073d7824 */ /* 0x000fe200030e060d */
[----:B------:R-:W-:-:S13]  /*af90*/  ISETP.GT.AND P6, PT, R0, 0x80, P3 ;  /* 0x000000800000780c */ /* 0x000fda0001fc4270 */
[----:B------:R-:W-:Y:S01]  /*afa0*/  @P6 STG.E.U16 desc[UR12][R64.64], R80 ;  /* 0x0000005040006986 */ /* 0x000fe2000c10150c */
[----:B-1----:R-:W-:-:S05]  /*afb0*/  IADD3 R62, P6, R109, R6, RZ ;  /* 0x000000066d3e7210 */ /* 0x002fca0007fde0ff */
[----:B------:R-:W-:Y:S01]  /*afc0*/  IMAD.X R63, R7, 0x1, R13, P6 ;  /* 0x00000001073f7824 */ /* 0x000fe200030e060d */
[----:B------:R-:W-:-:S13]  /*afd0*/  ISETP.GT.AND P6, PT, R0, 0x80, P1 ;  /* 0x000000800000780c */ /* 0x000fda0000fc4270 */
[----:B------:R-:W-:Y:S01]  /*afe0*/  @P6 STG.E.U16 desc[UR12][R66.64], R81 ;  /* 0x0000005142006986 */ /* 0x000fe2000c10150c */
[----:B------:R-:W-:-:S05]  /*aff0*/  IADD3 R6, P6, R103, R16, RZ ;  /* 0x0000001067067210 */ /* 0x000fca0007fde0ff */
        /* <DEDUP_REMOVED lines=15> */
[----:B------:R-:W-:-:S05]  /*b0f0*/  IADD3 R16, P6, R2, R9, RZ ;  /* 0x0000000902107210 */ /* 0x000fca0007fde0ff */
        /* <DEDUP_REMOVED lines=9> */
[----:B------:R-:W-:-:S04]  /*b190*/  ISETP.GT.AND P6, PT, R10, RZ, PT ;  /* 0x000000ff0a00720c */ /* 0x000fc80003fc4270 */
[----:B------:R-:W-:-:S13]  /*b1a0*/  ISETP.GT.AND P6, PT, R0, 0xc0, P6 ;  /* 0x000000c00000780c */ /* 0x000fda00037c4270 */
[----:B------:R2:W-:Y:S01]  /*b1b0*/  @P6 STG.E.U16 desc[UR12][R16.64], R24 ;  /* 0x0000001810006986 */ /* 0x0005e2000c10150c */
[----:B0-----:R-:W-:-:S05]  /*b1c0*/  IADD3 R58, P6, R2, R23, RZ ;  /* 0x00000017023a7210 */ /* 0x001fca0007fde0ff */
[----:B------:R-:W-:Y:S01]  /*b1d0*/  IMAD.X R59, R3, 0x1, R13, P6 ;  /* 0x00000001033b7824 */ /* 0x000fe200030e060d */
[----:B------:R-:W-:-:S04]  /*b1e0*/  ISETP.GT.AND P6, PT, R10, 0x1, PT ;  /* 0x000000010a00780c */ /* 0x000fc80003fc4270 */
[----:B------:R-:W-:-:S13]  /*b1f0*/  ISETP.GT.AND P6, PT, R0, 0xc0, P6 ;  /* 0x000000c00000780c */ /* 0x000fda00037c4270 */
[----:B------:R-:W-:Y:S01]  /*b200*/  @P6 STG.E.U16 desc[UR12][R56.64], R25 ;  /* 0x0000001938006986 */ /* 0x000fe2000c10150c */
[----:B-1----:R-:W-:-:S05]  /*b210*/  IADD3 R6, P6, R4, R9, RZ ;  /* 0x0000000904067210 */ /* 0x002fca0007fde0ff */
[----:B------:R-:W-:Y:S01]  /*b220*/  IMAD.X R7, R5, 0x1, R13, P6 ;  /* 0x0000000105077824 */ /* 0x000fe200030e060d */
[----:B------:R-:W-:-:S04]  /*b230*/  ISETP.GT.AND P6, PT, R10, RZ, PT ;  /* 0x000000ff0a00720c */ /* 0x000fc80003fc4270 */
        /* <DEDUP_REMOVED lines=11> */
[----:B------:R-:W-:Y:S01]  /*b2f0*/  @P6 STG.E.U16 desc[UR12][R60.64], R28 ;  /* 0x0000001c3c006986 */ /* 0x000fe2000c10150c */
[----:B--2---:R-:W-:-:S05]  /*b300*/  IADD3 R16, P6, R2, R89, RZ ;  /* 0x0000005902107210 */ /* 0x004fca0007fde0ff */
[----:B------:R-:W-:Y:S01]  /*b310*/  IMAD.X R17, R3, 0x1, R13, P6 ;  /* 0x0000000103117824 */ /* 0x000fe200030e060d */
[----:B------:R-:W-:-:S04]  /*b320*/  ISETP.GT.AND P6, PT, R10, 0x9, PT ;  /* 0x000000090a00780c */ /* 0x000fc80003fc4270 */
[----:B------:R-:W-:-:S13]  /*b330*/  ISETP.GT.AND P6, PT, R0, 0xc0, P6 ;  /* 0x000000c00000780c */ /* 0x000fda00037c4270 */
[----:B------:R-:W-:Y:S01]  /*b340*/  @P6 STG.E.U16 desc[UR12][R58.64], R29 ;  /* 0x0000001d3a006986 */ /* 0x000fe2000c10150c */
        /* <DEDUP_REMOVED lines=34> */
[----:B------:R-:W-:Y:S01]  /*b570*/  @P6 STG.E.U16 desc[UR12][R20.64], R36 ;  /* 0x0000002414006986 */ /* 0x000fe2000c10150c */
[----:B---3--:R-:W-:-:S05]  /*b580*/  IADD3 R16, P6, R2, R97, RZ ;  /* 0x0000006102107210 */ /* 0x008fca0007fde0ff */
        /* <DEDUP_REMOVED lines=23> */
[----:B------:R-:W-:Y:S01]  /*b700*/  @P6 STG.E.U16 desc[UR12][R16.64], R41 ;  /* 0x0000002910006986 */ /* 0x000fe2000c10150c */
[----:B------:R-:W-:-:S04]  /*b710*/  ISETP.GT.AND P6, PT, R10, 0x20, PT ;  /* 0x000000200a00780c */ /* 0x000fc80003fc4270 */
[----:B------:R-:W-:-:S13]  /*b720*/  ISETP.GT.AND P6, PT, R0, 0xc8, P6 ;  /* 0x000000c80000780c */ /* 0x000fda00037c4270 */
[----:B------:R-:W-:Y:S01]  /*b730*/  @P6 STG.E.U16 desc[UR12][R18.64], R42 ;  /* 0x0000002a12006986 */ /* 0x000fe2000c10150c */
[----:B------:R-:W-:-:S04]  /*b740*/  ISETP.GT.AND P6, PT, R10, 0x21, PT ;  /* 0x000000210a00780c */ /* 0x000fc80003fc4270 */
[----:B------:R-:W-:-:S13]  /*b750*/  ISETP.GT.AND P6, PT, R0, 0xc8, P6 ;  /* 0x000000c80000780c */ /* 0x000fda00037c4270 */
[----:B------:R0:W-:Y:S01]  /*b760*/  @P6 STG.E.U16 desc[UR12][R6.64], R43 ;  /* 0x0000002b06006986 */ /* 0x0001e2000c10150c */
[----:B-1----:R-:W-:-:S05]  /*b770*/  IADD3 R8, P6, R2, R99, RZ ;  /* 0x0000006302087210 */ /* 0x002fca0007fde0ff */
[----:B------:R-:W-:Y:S01]  /*b780*/  IMAD.X R9, R3, 0x1, R13, P6 ;  /* 0x0000000103097824 */ /* 0x000fe200030e060d */
[C---:B------:R-:W-:Y:S02]  /*b790*/  ISETP.GT.AND P6, PT, R0.reuse, 0xc0, P5 ;  /* 0x000000c00000780c */ /* 0x040fe40002fc4270 */
[----:B------:R-:W-:-:S11]  /*b7a0*/  ISETP.GT.AND P5, PT, R0, 0xc8, P5 ;  /* 0x000000c80000780c */ /* 0x000fd60002fa4270 */
[----:B------:R1:W-:Y:S01]  /*b7b0*/  @P6 STG.E.U16 desc[UR12][R8.64], R44 ;  /* 0x0000002c08006986 */ /* 0x0003e2000c10150c */
[----:B--2---:R-:W-:-:S05]  /*b7c0*/  IADD3 R14, P6, R2, R101, RZ ;  /* 0x00000065020e7210 */ /* 0x004fca0007fde0ff */
[----:B------:R-:W-:Y:S01]  /*b7d0*/  IMAD.X R15, R3, 0x1, R13, P6 ;  /* 0x00000001030f7824 */ /* 0x000fe200030e060d */
[C---:B------:R-:W-:Y:S02]  /*b7e0*/  ISETP.GT.AND P6, PT, R0.reuse, 0xc0, P4 ;  /* 0x000000c00000780c */ /* 0x040fe400027c4270 */
[----:B------:R-:W-:-:S11]  /*b7f0*/  ISETP.GT.AND P4, PT, R0, 0xc8, P4 ;  /* 0x000000c80000780c */ /* 0x000fd60002784270 */
[----:B------:R2:W-:Y:S01]  /*b800*/  @P6 STG.E.U16 desc[UR12][R14.64], R45 ;  /* 0x0000002d0e006986 */ /* 0x0005e2000c10150c */
[----:B0-----:R-:W-:-:S05]  /*b810*/  IADD3 R6, P6, R4, R99, RZ ;  /* 0x0000006304067210 */ /* 0x001fca0007fde0ff */
[----:B------:R-:W-:Y:S01]  /*b820*/  IMAD.X R7, R5, 0x1, R13, P6 ;  /* 0x0000000105077824 */ /* 0x000fe200030e060d */
[----:B-1----:R-:W-:-:S04]  /*b830*/  IADD3 R8, P6, R4, R101, RZ ;  /* 0x0000006504087210 */ /* 0x002fc80007fde0ff */
[----:B------:R0:W-:Y:S01]  /*b840*/  @P5 STG.E.U16 desc[UR12][R6.64], R46 ;  /* 0x0000002e06005986 */ /* 0x0001e2000c10150c */
[----:B------:R-:W-:Y:S01]  /*b850*/  ISETP.GT.AND P5, PT, R0, 0xc0, P3 ;  /* 0x000000c00000780c */ /* 0x000fe20001fa4270 */
[--C-:B------:R-:W-:Y:S01]  /*b860*/  IMAD.X R9, R5, 0x1, R13.reuse, P6 ;  /* 0x0000000105097824 */ /* 0x100fe200030e060d */
[----:B--2---:R-:W-:Y:S02]  /*b870*/  IADD3 R14, P6, R2, R103, RZ ;  /* 0x00000067020e7210 */ /* 0x004fe40007fde0ff */
[C---:B------:R-:W-:Y:S02]  /*b880*/  ISETP.GT.AND P3, PT, R0.reuse, 0xc8, P3 ;  /* 0x000000c80000780c */ /* 0x040fe40001f64270 */
[----:B------:R1:W-:Y:S01]  /*b890*/  @P4 STG.E.U16 desc[UR12][R8.64], R47 ;  /* 0x0000002f08004986 */ /* 0x0003e2000c10150c */
[C---:B------:R-:W-:Y:S01]  /*b8a0*/  ISETP.GT.AND P4, PT, R0.reuse, 0xc0, P1 ;  /* 0x000000c00000780c */ /* 0x040fe20000f84270 */
[----:B------:R-:W-:Y:S01]  /*b8b0*/  IMAD.X R15, R3, 0x1, R13, P6 ;  /* 0x00000001030f7824 */ /* 0x000fe200030e060d */
[----:B------:R-:W-:-:S02]  /*b8c0*/  ISETP.GT.AND P1, PT, R0, 0xc8, P1 ;  /* 0x000000c80000780c */ /* 0x000fc40000f24270 */
[-C--:B0-----:R-:W-:Y:S02]  /*b8d0*/  IADD3 R6, P6, R2, R105.reuse, RZ ;  /* 0x0000006902067210 */ /* 0x081fe40007fde0ff */
[----:B------:R0:W-:Y:S03]  /*b8e0*/  @P5 STG.E.U16 desc[UR12][R14.64], R48 ;  /* 0x000000300e005986 */ /* 0x0001e6000c10150c */
[--C-:B------:R-:W-:Y:S01]  /*b8f0*/  IMAD.X R7, R3, 0x1, R13.reuse, P6 ;  /* 0x0000000103077824 */ /* 0x100fe200030e060d */
[C---:B------:R-:W-:Y:S02]  /*b900*/  IADD3 R10, P6, R4.reuse, R105, RZ ;  /* 0x00000069040a7210 */ /* 0x040fe40007fde0ff */
[----:B-1----:R-:W-:Y:S02]  /*b910*/  IADD3 R8, P5, R4, R103, RZ ;  /* 0x0000006704087210 */ /* 0x002fe40007fbe0ff */
[----:B------:R1:W-:Y:S01]  /*b920*/  @P4 STG.E.U16 desc[UR12][R6.64], R49 ;  /* 0x0000003106004986 */ /* 0x0003e2000c10150c */
[C-C-:B------:R-:W-:Y:S01]  /*b930*/  IMAD.X R11, R5.reuse, 0x1, R13.reuse, P6 ;  /* 0x00000001050b7824 */ /* 0x140fe200030e060d */
[C---:B------:R-:W-:Y:S01]  /*b940*/  ISETP.GT.AND P4, PT, R0.reuse, 0xc0, P2 ;  /* 0x000000c00000780c */ /* 0x040fe20001784270 */
[----:B------:R-:W-:Y:S01]  /*b950*/  IMAD.X R9, R5, 0x1, R13, P5 ;  /* 0x0000000105097824 */ /* 0x000fe200028e060d */
[----:B------:R-:W-:-:S02]  /*b960*/  ISETP.GT.AND P5, PT, R0, 0xc0, P0 ;  /* 0x000000c00000780c */ /* 0x000fc400007a4270 */
[C---:B------:R-:W-:Y:S02]  /*b970*/  ISETP.GT.AND P2, PT, R0.reuse, 0xc8, P2 ;  /* 0x000000c80000780c */ /* 0x040fe40001744270 */
[----:B------:R2:W-:Y:S01]  /*b980*/  @P3 STG.E.U16 desc[UR12][R8.64], R50 ;  /* 0x0000003208003986 */ /* 0x0005e2000c10150c */
[----:B------:R-:W-:Y:S02]  /*b990*/  ISETP.GT.AND P0, PT, R0, 0xc8, P0 ;  /* 0x000000c80000780c */ /* 0x000fe40000704270 */
[-C--:B0-----:R-:W-:Y:S01]  /*b9a0*/  IADD3 R14, P3, R4, R107.reuse, RZ ;  /* 0x0000006b040e7210 */ /* 0x081fe20007f7e0ff */
[----:B------:R2:W-:Y:S01]  /*b9b0*/  @P1 STG.E.U16 desc[UR12][R10.64], R51 ;  /* 0x000000330a001986 */ /* 0x0005e2000c10150c */
[C---:B-1----:R-:W-:Y:S02]  /*b9c0*/  IADD3 R6, P6, R2.reuse, R107, RZ ;  /* 0x0000006b02067210 */ /* 0x042fe40007fde0ff */
[----:B------:R-:W-:Y:S01]  /*b9d0*/  IADD3 R2, P1, R2, R109, RZ ;  /* 0x0000006d02027210 */ /* 0x000fe20007f3e0ff */
[----:B------:R-:W-:-:S02]  /*b9e0*/  IMAD.X R15, R5, 0x1, R13, P3 ;  /* 0x00000001050f7824 */ /* 0x000fc400018e060d */
[C-C-:B------:R-:W-:Y:S01]  /*b9f0*/  IMAD.X R7, R3.reuse, 0x1, R13.reuse, P6 ;  /* 0x0000000103077824 */ /* 0x140fe200030e060d */
[----:B------:R-:W-:Y:S01]  /*ba00*/  IADD3 R12, P6, R4, R109, RZ ;  /* 0x0000006d040c7210 */ /* 0x000fe20007fde0ff */
[----:B------:R-:W-:-:S03]  /*ba10*/  IMAD.X R3, R3, 0x1, R13, P1 ;  /* 0x0000000103037824 */ /* 0x000fc600008e060d */
[----:B------:R2:W-:Y:S04]  /*ba20*/  @P4 STG.E.U16 desc[UR12][R6.64], R52 ;  /* 0x0000003406004986 */ /* 0x0005e8000c10150c */
[----:B------:R2:W-:Y:S04]  /*ba30*/  @P5 STG.E.U16 desc[UR12][R2.64], R53 ;  /* 0x0000003502005986 */ /* 0x0005e8000c10150c */
[----:B------:R2:W-:Y:S01]  /*ba40*/  @P2 STG.E.U16 desc[UR12][R14.64], R54 ;  /* 0x000000360e002986 */ /* 0x0005e2000c10150c */
[----:B------:R-:W-:Y:S05]  /*ba50*/  @!P0 EXIT ;  /* 0x000000000000894d */ /* 0x000fea0003800000 */
[----:B------:R-:W-:Y:S01]  /*ba60*/  F2FP.BF16.F32.PACK_AB R55, RZ, R55 ;  /* 0x00000037ff37723e */ /* 0x000fe200000010ff */
[----:B------:R-:W-:-:S05]  /*ba70*/  IMAD.X R13, R5, 0x1, R13, P6 ;  /* 0x00000001050d7824 */ /* 0x000fca00030e060d */
[----:B------:R-:W-:Y:S01]  /*ba80*/  STG.E.U16 desc[UR12][R12.64], R55 ;  /* 0x000000370c007986 */ /* 0x000fe2000c10150c */
[----:B------:R-:W-:Y:S05]  /*ba90*/  EXIT ;  /* 0x000000000000794d */ /* 0x000fea0003800000 */
.L_x_10:
[----:B------:R-:W-:-:S13]  /*baa0*/  ISETP.NE.AND P0, PT, R6, RZ, PT ;  /* 0x000000ff0600720c */ /* 0x000fda0003f05270 */
[----:B------:R-:W-:Y:S05]  /*bab0*/  @P0 EXIT ;  /* 0x000000000000094d */ /* 0x000fea0003800000 */
[----:B------:R-:W-:-:S13]  /*bac0*/  ELECT P0, URZ, PT ;  /* 0x00000000003f782f */ /* 0x000fda0003800000 */
[----:B------:R-:W-:Y:S05]  /*bad0*/  @!P0 BRA `(.L_x_243) ;  /* 0x0000000400b08947 */ /* 0x000fea0003800000 */
[----:B------:R-:W-:-:S13]  /*bae0*/  ISETP.GE.AND P0, PT, R3, 0x1, PT ;  /* 0x000000010300780c */ /* 0x000fda0003f06270 */
[----:B------:R-:W-:Y:S05]  /*baf0*/  @!P0 BRA `(.L_x_243) ;  /* 0x0000000400a88947 */ /* 0x000fea0003800000 */
[----:B------:R-:W0:Y:S01]  /*bb00*/  S2R R6, SR_CTAID.X ;  /* 0x0000000000067919 */ /* 0x000e220000002500 */
[----:B------:R-:W-:Y:S01]  /*bb10*/  LOP3.LUT P0, RZ, R9, 0x1f, RZ, 0xc0, !PT ;  /* 0x0000001f09ff7812 */ /* 0x000fe2000780c0ff */
[----:B------:R-:W-:Y:S01]  /*bb20*/  ULDC UR4, c[0x0][0x384] ;  /* 0x0000e10000047ab9 */ /* 0x000fe20000000800 */
[C---:B------:R-:W-:Y:S01]  /*bb30*/  ISETP.NE.AND P1, PT, R0.reuse, RZ, PT ;  /* 0x000000ff0000720c */ /* 0x040fe20003f25270 */
[----:B-----5:R-:W1:Y:S01]  /*bb40*/  S2R R11, SR_CTAID.Y ;  /* 0x00000000000b7919 */ /* 0x020e620000002600 */
[----:B------:R-:W-:Y:S01]  /*bb50*/  ISETP.NE.OR P0, PT, R0, RZ, !P0 ;  /* 0x000000ff0000720c */ /* 0x000fe20004705670 */
[----:B------:R-:W-:Y:S01]  /*bb60*/  IMAD R4, R12, R13, RZ ;  /* 0x0000000d0c047224 */ /* 0x000fe200078e02ff */
[----:B------:R-:W-:Y:S01]  /*bb70*/  ULDC UR5, c[0x0][0x388] ;  /* 0x0000e20000057ab9 */ /* 0x000fe20000000800 */
[----:B------:R-:W-:Y:S01]  /*bb80*/  LOP3.LUT R20, R2, 0x2, RZ, 0xfc, !PT ;  /* 0x0000000202147812 */ /* 0x000fe200078efcff */
[----:B------:R-:W-:Y:S01]  /*bb90*/  IMAD.MOV.U32 R7, RZ, RZ, 0x1 ;  /* 0x00000001ff077424 */ /* 0x000fe200078e00ff */
[----:B------:R-:W-:Y:S01]  /*bba0*/  CS2R R8, SRZ ;  /* 0x0000000000087805 */ /* 0x000fe2000001ff00 */
[----:B------:R-:W-:-:S02]  /*bbb0*/  IMAD.MOV.U32 R10, RZ, RZ, RZ ;  /* 0x000000ffff0a7224 */ /* 0x000fc400078e00ff */
[----:B------:R-:W-:Y:S02]  /*bbc0*/  IMAD R4, R5, R4, 0x1 ;  /* 0x0000000105047424 */ /* 0x000fe400078e0204 */
[----:B0-----:R-:W-:Y:S02]  /*bbd0*/  IMAD.SHL.U32 R18, R6, 0x100, RZ ;  /* 0x0000010006127824 */ /* 0x001fe400078e00ff */
[----:B------:R-:W-:Y:S02]  /*bbe0*/  IMAD.MOV.U32 R6, RZ, RZ, RZ ;  /* 0x000000ffff067224 */ /* 0x000fe400078e00ff */
[----:B------:R-:W-:-:S04]  /*bbf0*/  IMAD.HI.U32 R0, R18, UR4, RZ ;  /* 0x0000000412007c27 */ /* 0x000fc8000f8e00ff */
[----:B-1----:R-:W-:Y:S01]  /*bc00*/  IMAD.SHL.U32 R19, R11, 0x40, RZ ;  /* 0x000000400b137824 */ /* 0x002fe200078e00ff */
[----:B------:R-:W-:-:S07]  /*bc10*/  SHF.R.U32.HI R0, RZ, UR5, R0 ;  /* 0x00000005ff007c19 */ /* 0x000fce0008011600 */
.L_x_247:
[----:B------:R-:W0:Y:S01]  /*bc20*/  S2R R12, SR_CgaCtaId ;  /* 0x00000000000c7919 */ /* 0x000e220000008800 */
[----:B------:R-:W-:-:S04]  /*bc30*/  MOV R11, 0x400 ;  /* 0x00000400000b7802 */ /* 0x000fc80000000f00 */
[----:B0-----:R-:W-:Y:S02]  /*bc40*/  LEA R21, R12, R11, 0x18 ;  /* 0x0000000b0c157211 */ /* 0x001fe400078ec0ff */
[----:B------:R-:W-:-:S03]  /*bc50*/  SHF.L.U32 R11, R7, 0x1f, RZ ;  /* 0x0000001f070b7819 */ /* 0x000fc600000006ff */
[----:B------:R-:W-:-:S07]  /*bc60*/  IMAD R12, R6, 0x8, R21 ;  /* 0x00000008060c7824 */ /* 0x000fce00078e0215 */
.L_x_244:
[----:B0-----:R0:W1:Y:S02]  /*bc70*/  SYNCS.PHASECHK.TRANS64.TRYWAIT P2, [R12+URZ+0x37058], R11 ;  /* 0x0370580b0c0075a7 */ /* 0x001064000804017f */
[----:B-1----:R-:W-:Y:S05]  /*bc80*/  @!P2 NANOSLEEP.SYNCS 0x989680 ;  /* 0x009896800000a95d */ /* 0x002fea0003900000 */
[----:B------:R-:W1:Y:S02]  /*bc90*/  @!P2 SYNCS.PHASECHK.TRANS64 P2, [R12+URZ+0x37058], R11 ;  /* 0x0370580b0c00a5a7 */ /* 0x000e64000804007f */
[----:B-1----:R-:W-:Y:S05]  /*bca0*/  @!P2 BRA `(.L_x_244) ;  /* 0xfffffffc00f0a947 */ /* 0x002fea000383ffff */
[----:B0-----:R-:W0:Y:S02]  /*bcb0*/  @!P1 LDC R11, c[0x0][0x500] ;  /* 0x00014000ff0b9b82 */ /* 0x001e240000000800 */
[----:B0-----:R0:W-:Y:S02]  /*bcc0*/  @!P1 SYNCS.ARRIVE.TRANS64 RZ, [R12+URZ+0x37000], R11 ;  /* 0x0370000b0cff99a7 */ /* 0x0011e4000800003f */
[----:B0-----:R-:W-:-:S04]  /*bcd0*/  PRMT R11, R20, 0x9910, RZ ;  /* 0x00009910140b7816 */ /* 0x001fc800000000ff */
[----:B------:R-:W-:-:S13]  /*bce0*/  ISETP.NE.AND P2, PT, R11, 0x2, PT ;  /* 0x000000020b00780c */ /* 0x000fda0003f45270 */
[----:B------:R-:W-:Y:S05]  /*bcf0*/  @P2 BRA `(.L_x_245) ;  /* 0x0000000000042947 */ /* 0x000fea0003800000 */
[----:B------:R-:W-:Y:S01]  /*bd00*/  BPT.TRAP 0x1 ;  /* 0x000000040000795c */ /* 0x000fe20000300000 */
.L_x_245:
[----:B------:R-:W-:Y:S05]  /*bd10*/  @P0 BRA `(.L_x_246) ;  /* 0x0000000000040947 */ /* 0x000fea0003800000 */
[----:B------:R-:W-:Y:S01]  /*bd20*/  BPT.TRAP 0x1 ;  /* 0x000000040000795c */ /* 0x000fe20000300000 */
.L_x_246:
[----:B------:R-:W0:Y:S01]  /*bd30*/  LDC R13, c[0x0][0x380] ;  /* 0x0000e000ff0d7b82 */ /* 0x000e220000000800 */
[----:B------:R-:W-:Y:S01]  /*bd40*/  R2UR UR4, R0 ;  /* 0x00000000000472ca */ /* 0x000fe200000e0000 */
[----:B------:R-:W-:Y:S01]  /*bd50*/  ULDC UR20, c[0x0][0x38c] ;  /* 0x0000e30000147ab9 */ /* 0x000fe20000000800 */
[----:B------:R-:W-:Y:S01]  /*bd60*/  R2UR UR5, R18 ;  /* 0x00000000120572ca */ /* 0x000fe200000e0000 */
[----:B------:R-:W-:Y:S01]  /*bd70*/  UISETP.NE.AND UP0, UPT, UR20, 0x1, UPT ;  /* 0x000000011400788c */ /* 0x000fe2000bf05270 */
[----:B------:R-:W-:Y:S01]  /*bd80*/  R2UR UR17, R12 ;  /* 0x000000000c1172ca */ /* 0x000fe200000e0000 */
[C---:B------:R-:W-:Y:S01]  /*bd90*/  VIADD R12, R10.reuse, 0x1 ;  /* 0x000000010a0c7836 */ /* 0x040fe20000000000 */
[----:B------:R-:W-:Y:S01]  /*bda0*/  R2UR UR18, R10 ;  /* 0x000000000a1272ca */ /* 0x000fe200000e0000 */
[----:B---3--:R-:W1:Y:S01]  /*bdb0*/  LDC.64 R14, c[0x0][0x3b8] ;  /* 0x0000ee00ff0e7b82 */ /* 0x008e620000000a00 */
[----:B------:R-:W-:Y:S01]  /*bdc0*/  R2UR UR9, R21 ;  /* 0x00000000150972ca */ /* 0x000fe200000e0000 */
[----:B------:R-:W-:Y:S01]  /*bdd0*/  VIADD R4, R4, 0xffffffff ;  /* 0xffffffff04047836 */ /* 0x000fe20000000000 */
[----:B------:R-:W-:Y:S01]  /*bde0*/  R2UR UR16, R6 ;  /* 0x00000000061072ca */ /* 0x000fe200000e0000 */
[----:B------:R-:W-:Y:S01]  /*bdf0*/  ULDC.64 UR24, c[0x0][0x198] ;  /* 0x0000660000187ab9 */ /* 0x000fe20000000a00 */
[----:B------:R-:W-:Y:S01]  /*be00*/  R2UR UR12, R9 ;  /* 0x00000000090c72ca */ /* 0x000fe200000e0000 */
[----:B------:R-:W-:Y:S01]  /*be10*/  ULDC.64 UR14, c[0x0][0x3b0] ;  /* 0x0000ec00000e7ab9 */ /* 0x000fe20000000a00 */
[----:B------:R-:W-:Y:S01]  /*be20*/  @UP0 ULDC.64 UR10, c[0x0][0x390] ;  /* 0x0000e400000a0ab9 */ /* 0x000fe20000000a00 */
[----:B------:R-:W1:Y:S01]  /*be30*/  LDC.64 R16, c[0x0][0x3d8] ;  /* 0x0000f600ff107b82 */ /* 0x000e620000000a00 */
[----:B------:R-:W-:Y:S01]  /*be40*/  R2UR UR13, R8 ;  /* 0x00000000080d72ca */ /* 0x000fe200000e0000 */
[----:B------:R-:W-:Y:S01]  /*be50*/  ULDC.64 UR22, c[0x0][0x3d0] ;  /* 0x0000f40000167ab9 */ /* 0x000fe20000000a00 */
[----:B------:R-:W-:Y:S01]  /*be60*/  ISETP.GT.AND P5, PT, R4, 0x1, PT ;  /* 0x000000010400780c */ /* 0x000fe20003fa4270 */
[----:B------:R-:W-:-:S02]  /*be70*/  USHF.L.U32 UR18, UR18, 0x5, URZ ;  /* 0x0000000512127899 */ /* 0x000fc4000800063f */
[----:B------:R-:W-:Y:S01]  /*be80*/  UIADD3 UR17, UR17, 0x37000, URZ ;  /* 0x0003700011117890 */ /* 0x000fe2000fffe03f */
[----:B0-----:R-:W-:Y:S01]  /*be90*/  ISETP.NE.AND P2, PT, R13, 0x1, PT ;  /* 0x000000010d00780c */ /* 0x001fe20003f45270 */
[----:B------:R-:W-:Y:S01]  /*bea0*/  ULEA UR16, UR16, UR9, 0xe ;  /* 0x0000000910107291 */ /* 0x000fe2000f8e703f */
[----:B------:R-:W-:Y:S01]  /*beb0*/  UMOV UR26, 0x0 ;  /* 0x00000000001a7882 */ /* 0x000fe20000000000 */
[----:B------:R-:W-:-:S03]  /*bec0*/  UMOV UR27, 0x10000000 ;  /* 0x10000000001b7882 */ /* 0x000fc60000000000 */
[----:B------:R-:W-:-:S07]  /*bed0*/  UMOV UR9, UR17 ;  /* 0x0000001100097c82 */ /* 0x000fce0008000000 */
[----:B------:R-:W-:Y:S01]  /*bee0*/  @P2 IMAD.U32 R11, RZ, RZ, UR4 ;  /* 0x00000004ff0b2e24 */ /* 0x000fe2000f8e00ff */
[----:B------:R-:W-:Y:S01]  /*bef0*/  UIADD3 UR4, UP1, UR24, 0xf0, URZ ;  /* 0x000000f018047890 */ /* 0x000fe2000ff3e03f */
[----:B-1----:R-:W-:Y:S01]  /*bf00*/  IMAD R10, R8, R15, R17 ;  /* 0x0000000f080a7224 */ /* 0x002fe200078e0211 */
[----:B------:R-:W-:Y:S02]  /*bf10*/  UIADD3 UR24, UP2, UR24, 0x1f0, URZ ;  /* 0x000001f018187890 */ /* 0x000fe4000ff5e03f */
[----:B------:R-:W-:Y:S01]  /*bf20*/  @P2 R2UR UR5, R11 ;  /* 0x000000000b0522ca */ /* 0x000fe200000e0000 */
[----:B------:R-:W-:Y:S01]  /*bf30*/  IMAD R11, R6, 0x1000, R21 ;  /* 0x00001000060b7824 */ /* 0x000fe200078e0215 */
[----:B------:R-:W-:Y:S01]  /*bf40*/  ISETP.NE.AND P2, PT, R12, R5, PT ;  /* 0x000000050c00720c */ /* 0x000fe20003f45270 */
[----:B------:R-:W-:-:S03]  /*bf50*/  VIADD R6, R6, 0x1 ;  /* 0x0000000106067836 */ /* 0x000fc60000000000 */
[----:B------:R-:W-:Y:S01]  /*bf60*/  R2UR UR8, R11 ;  /* 0x000000000b0872ca */ /* 0x000fe200000e0000 */
[----:B------:R-:W-:Y:S01]  /*bf70*/  IMAD R11, R9, R14, R16 ;  /* 0x0000000e090b7224 */ /* 0x000fe200078e0210 */
[C---:B------:R-:W-:Y:S01]  /*bf80*/  ISETP.NE.AND P4, PT, R6.reuse, 0xb, PT ;  /* 0x0000000b0600780c */ /* 0x040fe20003f85270 */
[----:B------:R-:W0:Y:S03]  /*bf90*/  LDC R14, c[0x0][0x3c8] ;  /* 0x0000f200ff0e7b82 */ /* 0x000e260000000800 */
[----:B------:R-:W-:Y:S01]  /*bfa0*/  PRMT R10, R11, 0x40, R10 ;  /* 0x000000400b0a7816 */ /* 0x000fe2000000000a */
[----:B------:R-:W-:Y:S01]  /*bfb0*/  UIADD3 UR6, -UR5, URZ, URZ ;  /* 0x0000003f05067290 */ /* 0x000fe2000fffe13f */
[----:B------:R-:W-:Y:S01]  /*bfc0*/  VIADD R11, R9, 0x1 ;  /* 0x00000001090b7836 */ /* 0x000fe20000000000 */
[----:B------:R-:W-:Y:S01]  /*bfd0*/  UMOV UR21, UR5 ;  /* 0x0000000500157c82 */ /* 0x000fe20008000000 */
[----:B------:R-:W-:Y:S01]  /*bfe0*/  @P2 IMAD.MOV R11, RZ, RZ, R9 ;  /* 0x000000ffff0b2224 */ /* 0x000fe200078e0209 */
[----:B------:R-:W-:-:S02]  /*bff0*/  SEL R6, R6, RZ, P4 ;  /* 0x000000ff06067207 */ /* 0x000fc40002000000 */
[----:B------:R-:W-:Y:S01]  /*c000*/  IMAD R13, R13, UR6, R18 ;  /* 0x000000060d0d7c24 */ /* 0x000fe2000f8e0212 */
[----:B------:R-:W-:Y:S02]  /*c010*/  UIMAD.WIDE.U32 UR6, UR5, UR10, URZ ;  /* 0x0000000a050672a5 */ /* 0x000fe4000f8e003f */
[----:B------:R-:W-:Y:S02]  /*c020*/  UIADD3 UR8, UR8, 0x2c000, URZ ;  /* 0x0002c00008087890 */ /* 0x000fe4000fffe03f */
[----:B------:R-:W-:Y:S01]  /*c030*/  @UP0 USHF.R.U32.HI UR21, URZ, UR11, UR7 ;  /* 0x0000000b3f150299 */ /* 0x000fe20008011607 */
[----:B------:R-:W-:Y:S01]  /*c040*/  R2UR UR19, R13 ;  /* 0x000000000d1372ca */ /* 0x000fe200000e0000 */
[----:B------:R-:W-:Y:S01]  /*c050*/  UMOV UR10, UR18 ;  /* 0x00000012000a7c82 */ /* 0x000fe20008000000 */
[----:B------:R-:W-:Y:S01]  /*c060*/  R2UR UR7, R10 ;  /* 0x000000000a0772ca */ /* 0x000fe200000e0000 */
[----:B------:R-:W-:Y:S01]  /*c070*/  UIADD3 UR6, -UR21, URZ, URZ ;  /* 0x0000003f15067290 */ /* 0x000fe2000fffe13f */
[----:B------:R-:W-:Y:S01]  /*c080*/  R2UR UR11, R19 ;  /* 0x00000000130b72ca */ /* 0x000fe200000e0000 */
[----:B------:R-:W-:Y:S01]  /*c090*/  VIADD R13, R8, 0x1 ;  /* 0x00000001080d7836 */ /* 0x000fe20000000000 */
[----:B------:R-:W-:Y:S01]  /*c0a0*/  SEL R10, RZ, 0x1, P4 ;  /* 0x00000001ff0a7807 */ /* 0x000fe20002000000 */
[----:B------:R-:W-:Y:S01]  /*c0b0*/  UIMAD UR20, UR20, UR6, UR5 ;  /* 0x00000006141472a4 */ /* 0x000fe2000f8e0205 */
[----:B0-----:R-:W-:Y:S01]  /*c0c0*/  ISETP.NE.AND P3, PT, R11, R14, PT ;  /* 0x0000000e0b00720c */ /* 0x001fe20003f65270 */
[----:B------:R-:W-:Y:S01]  /*c0d0*/  UIADD3.X UR5, URZ, UR25, URZ, UP1, !UPT ;  /* 0x000000193f057290 */ /* 0x000fe20008ffe43f */
[----:B------:R-:W-:Y:S01]  /*c0e0*/  LOP3.LUT R7, R7, R10, RZ, 0x3c, !PT ;  /* 0x0000000a07077212 */ /* 0x000fe200078e3cff */
[----:B------:R-:W-:Y:S01]  /*c0f0*/  UIMAD UR20, UR20, UR15, UR23 ;  /* 0x0000000f141472a4 */ /* 0x000fe2000f8e0217 */
[----:B------:R-:W-:Y:S01]  /*c100*/  SEL R10, R12, RZ, P2 ;  /* 0x000000ff0c0a7207 */ /* 0x000fe20001000000 */
[----:B------:R-:W-:Y:S01]  /*c110*/  UIMAD UR19, UR19, UR14, UR22 ;  /* 0x0000000e131372a4 */ /* 0x000fe2000f8e0216 */
[----:B------:R-:W-:Y:S01]  /*c120*/  SEL R9, R11, RZ, P3 ;  /* 0x000000ff0b097207 */ /* 0x000fe20001800000 */
[----:B------:R-:W-:-:S02]  /*c130*/  UPRMT UR6, UR7, 0x5410, URZ ;  /* 0x0000541007067896 */ /* 0x000fc4000800003f */
[----:B------:R-:W-:-:S04]  /*c140*/  UIADD3.X UR25, URZ, UR25, URZ, UP2, !UPT ;  /* 0x000000193f197290 */ /* 0x000fc800097fe43f */
[----:B------:R-:W-:-:S03]  /*c150*/  @P3 IMAD.MOV R13, RZ, RZ, R8 ;  /* 0x000000ffff0d3224 */ /* 0x000fc600078e0208 */
[----:B------:R0:W-:Y:S01]  /*c160*/  UTMALDG.4D.IM2COL [UR16], [UR4], UR6 ;  /* 0x00000010040073b4 */ /* 0x0001e20008058006 */
[----:B------:R-:W-:Y:S01]  /*c170*/  IMAD.MOV.U32 R8, RZ, RZ, R13 ;  /* 0x000000ffff087224 */ /* 0x000fe200078e000d */
[----:B------:R0:W-:Y:S02]  /*c180*/  UTMALDG.4D [UR8], [UR24], desc[UR26] ;  /* 0x00001a08180075b4 */ /* 0x0001e40008019000 */
[----:B0-----:R-:W-:Y:S05]  /*c190*/  @P5 BRA `(.L_x_247) ;  /* 0xfffffff800a05947 */ /* 0x001fea000383ffff */
.L_x_243:
[----:B------:R-:W-:Y:S01]  /*c1a0*/  ISETP.GE.U32.AND P2, PT, R3, 0xb, PT ;  /* 0x0000000b0300780c */ /* 0x000fe20003f46070 */
[----:B------:R-:W-:Y:S05]  /*c1b0*/  WARPSYNC.ALL ;  /* 0x0000000000007948 */ /* 0x000fea0003800000 */
[----:B------:R-:W-:-:S07]  /*c1c0*/  ELECT P1, URZ, PT ;  /* 0x00000000003f782f */ /* 0x000fce0003820000 */
[----:B------:R-:W-:-:S05]  /*c1d0*/  @P2 IMAD.WIDE.U32 R4, R3, -0x45d1745d, RZ ;  /* 0xba2e8ba303042825 */ /* 0x000fca00078e00ff */
[----:B------:R-:W-:-:S04]  /*c1e0*/  @P2 SHF.R.U32.HI R0, RZ, 0x3, R5 ;  /* 0x00000003ff002819 */ /* 0x000fc80000011605 */
[----:B------:R-:W-:-:S04]  /*c1f0*/  @P2 LOP3.LUT R0, R0, 0x1, RZ, 0xc0, !PT ;  /* 0x0000000100002812 */ /* 0x000fc800078ec0ff */
[----:B------:R-:W-:Y:S01]  /*c200*/  @P2 ISETP.NE.U32.AND P0, PT, R0, 0x1, PT ;  /* 0x000000010000280c */ /* 0x000fe20003f05070 */
[----:B------:R-:W-:-:S12]  /*c210*/  @!P1 EXIT ;  /* 0x000000000000994d */ /* 0x000fd80003800000 */
[----:B------:R-:W-:Y:S01]  /*c220*/  LOP3.LUT R2, R2, 0x2, RZ, 0xfc, !PT ;  /* 0x0000000202027812 */ /* 0x000fe200078efcff */
[----:B------:R-:W-:Y:S01]  /*c230*/  IMAD.MOV.U32 R0, RZ, RZ, 0x1 ;  /* 0x00000001ff007424 */ /* 0x000fe200078e00ff */
[----:B------:R-:W-:Y:S02]  /*c240*/  @P2 ISETP.NE.U32.AND.EX P0, PT, RZ, RZ, PT, P0 ;  /* 0x000000ffff00220c */ /* 0x000fe40003f05100 */
[----:B------:R-:W-:Y:S02]  /*c250*/  ISETP.NE.AND P1, PT, R2, 0x3, PT ;  /* 0x000000030200780c */ /* 0x000fe40003f25270 */
[----:B------:R-:W-:-:S11]  /*c260*/  @P2 SEL R0, RZ, 0x1, !P0 ;  /* 0x00000001ff002807 */ /* 0x000fd60004000000 */
[----:B------:R-:W-:Y:S05]  /*c270*/  @!P1 BRA `(.L_x_248) ;  /* 0x0000000000049947 */ /* 0x000fea0003800000 */
[----:B------:R-:W-:Y:S01]  /*c280*/  BPT.TRAP 0x1 ;  /* 0x000000040000795c */ /* 0x000fe20000300000 */
.L_x_248:
[----:B------:R-:W0:Y:S01]  /*c290*/  S2R R7, SR_CgaCtaId ;  /* 0x0000000000077919 */ /* 0x000e220000008800 */
[----:B------:R-:W-:Y:S01]  /*c2a0*/  IMAD.WIDE.U32 R4, R3, -0x45d1745d, RZ ;  /* 0xba2e8ba303047825 */ /* 0x000fe200078e00ff */
[----:B------:R-:W-:-:S04]  /*c2b0*/  MOV R2, 0x400 ;  /* 0x0000040000027802 */ /* 0x000fc80000000f00 */
[----:B------:R-:W-:Y:S02]  /*c2c0*/  SHF.R.U32.HI R4, RZ, 0x3, R5 ;  /* 0x00000003ff047819 */ /* 0x000fe40000011605 */
[----:B------:R-:W-:-:S03]  /*c2d0*/  SHF.L.U32 R5, R0, 0x1f, RZ ;  /* 0x0000001f00057819 */ /* 0x000fc600000006ff */
[----:B------:R-:W-:Y:S01]  /*c2e0*/  IMAD R3, R4, -0xb, R3 ;  /* 0xfffffff504037824 */ /* 0x000fe200078e0203 */
[----:B0-----:R-:W-:-:S05]  /*c2f0*/  LEA R2, R7, R2, 0x18 ;  /* 0x0000000207027211 */ /* 0x001fca00078ec0ff */
[----:B------:R-:W-:-:S04]  /*c300*/  VIADD R2, R2, 0x37058 ;  /* 0x0003705802027836 */ /* 0x000fc80000000000 */
[----:B------:R-:W-:-:S07]  /*c310*/  IMAD R4, R3, 0x8, R2 ;  /* 0x0000000803047824 */ /* 0x000fce00078e0202 */
.L_x_249:
[----:B0-----:R0:W1:Y:S02]  /*c320*/  SYNCS.PHASECHK.TRANS64.TRYWAIT P0, [R4+URZ], R5 ;  /* 0x00000005040075a7 */ /* 0x001064000800017f */
[----:B-1----:R-:W-:Y:S05]  /*c330*/  @!P0 NANOSLEEP.SYNCS 0x989680 ;  /* 0x009896800000895d */ /* 0x002fea0003900000 */
[----:B------:R-:W1:Y:S02]  /*c340*/  @!P0 SYNCS.PHASECHK.TRANS64 P0, [R4+URZ], R5 ;  /* 0x00000005040085a7 */ /* 0x000e64000800007f */
[----:B-1----:R-:W-:Y:S05]  /*c350*/  @!P0 BRA `(.L_x_249) ;  /* 0xfffffffc00f08947 */ /* 0x002fea000383ffff */
[----:B------:R-:W-:-:S05]  /*c360*/  VIADD R3, R3, 0x1 ;  /* 0x0000000103037836 */ /* 0x000fca0000000000 */
[----:B------:R-:W-:-:S04]  /*c370*/  ISETP.NE.AND P0, PT, R3, 0xb, PT ;  /* 0x0000000b0300780c */ /* 0x000fc80003f05270 */
[----:B0-----:R-:W-:Y:S02]  /*c380*/  SEL R5, RZ, 0x1, P0 ;  /* 0x00000001ff057807 */ /* 0x001fe40000000000 */
[----:B------:R-:W-:Y:S02]  /*c390*/  SEL R3, R3, RZ, P0 ;  /* 0x000000ff03037207 */ /* 0x000fe40000000000 */
[----:B------:R-:W-:-:S03]  /*c3a0*/  LOP3.LUT R7, R0, R5, RZ, 0x3c, !PT ;  /* 0x0000000500077212 */ /* 0x000fc600078e3cff */
[----:B------:R-:W-:Y:S01]  /*c3b0*/  IMAD R0, R3, 0x8, R2 ;  /* 0x0000000803007824 */ /* 0x000fe200078e0202 */
[----:B------:R-:W-:-:S07]  /*c3c0*/  SHF.L.U32 R5, R7, 0x1f, RZ ;  /* 0x0000001f07057819 */ /* 0x000fce00000006ff */
.L_x_250:
        /* <DEDUP_REMOVED lines=11> */
.L_x_251:
        /* <DEDUP_REMOVED lines=11> */
.L_x_252:
        /* <DEDUP_REMOVED lines=11> */
.L_x_253:
        /* <DEDUP_REMOVED lines=11> */
.L_x_254:
        /* <DEDUP_REMOVED lines=11> */
.L_x_255:
        /* <DEDUP_REMOVED lines=11> */
.L_x_256:
        /* <DEDUP_REMOVED lines=11> */
.L_x_257:
        /* <DEDUP_REMOVED lines=11> */
.L_x_258:
        /* <DEDUP_REMOVED lines=11> */
.L_x_259:
[----:B0-----:R0:W1:Y:S02]  /*ca00*/  SYNCS.PHASECHK.TRANS64.TRYWAIT P0, [R3+URZ], R0 ;  /* 0x00000000030075a7 */ /* 0x001064000800017f */
[----:B-1----:R-:W-:Y:S05]  /*ca10*/  @!P0 NANOSLEEP.SYNCS 0x989680 ;  /* 0x009896800000895d */ /* 0x002fea0003900000 */
[----:B------:R-:W1:Y:S02]  /*ca20*/  @!P0 SYNCS.PHASECHK.TRANS64 P0, [R3+URZ], R0 ;  /* 0x00000000030085a7 */ /* 0x000e64000800007f */
[----:B-1----:R-:W-:Y:S05]  /*ca30*/  @P0 EXIT ;  /* 0x000000000000094d */ /* 0x002fea0003800000 */
[----:B------:R-:W-:Y:S05]  /*ca40*/  BRA `(.L_x_259) ;  /* 0xfffffffc00ec7947 */ /* 0x000fea000383ffff */
.L_x_260:
[----:B------:R-:W-:-:S00]  /*ca50*/  BRA `(.L_x_260) ;  /* 0xfffffffc00fc7947 */ /* 0x000fc0000383ffff */
[----:B------:R-:W-:-:S00]  /*ca60*/  NOP ;  /* 0x0000000000007918 */ /* 0x000fc00000000000 */
        /* <DEDUP_REMOVED lines=9> */
.L_x_261:


//--------------------- .nv.shared._ZN7cutlass13device_kernelINS_4conv6kernel13ConvUniversalINS1_16ConvProblemShapeILNS1_8OperatorE0ELi2EEENS1_10collective14CollectiveConvINS1_46MainloopSm90TmaGmmaWarpSpecializedImplicitGemmILS5_0ELi11ELi2EN4cute5tupleIJNSA_1CILi1EEESD_SD_EEENS1_36KernelImplicitTmaWarpSpecializedSm90ELi1EEENSB_IJNSC_ILi256EEENSC_ILi64EEENSB_IJNSC_ILi32EEEEEEEEENS_10bfloat16_tESM_NSA_8TiledMMAINSA_8MMA_AtomIJNSA_4SM904GMMA27MMA_64x64x16_F32BF16BF16_SSILNSQ_5MajorE0ELSS_0ELNSQ_7ScaleInE1ELST_1EEEEEENSA_6LayoutISE_NSB_IJNSC_ILi0EEESX_SX_EEEEENSB_IJNSA_10UnderscoreES10_S10_EEEEENS7_6detail26Sm90ImplicitGemmTileTraitsINSA_20SM90_TMA_LOAD_IM2COLENSA_14ComposedLayoutINSA_7SwizzleILi2ELi4ELi3EEENSA_18smem_ptr_flag_bitsILi16EEENSW_INSB_IJNSB_IJNSC_ILi8EEESJ_EEENSB_IJSJ_SD_EEENSB_IJSD_NSC_ILi11EEEEEEEEENSB_IJNSB_IJSJ_SH_EEENSB_IJSD_SX_EEENSB_IJSX_NSC_ILi8192EEEEEEEEEEEEEvEENS14_INSA_13SM90_TMA_LOADENS16_IS18_S1A_NSW_INSB_IJNSB_IJS1B_S1B_EEES1D_S1F_EEENSB_IJS1H_S1I_NSB_IJSX_NSC_ILi2048EEEEEEEEEEEEEvEEEENS_8epilogue10collective6detail29Sm90TmaWarpSpecializedAdapterINS20_15DefaultEpilogueISM_NSB_IJNSB_IJlllEEESD_SX_EEES25_NS1Z_6thread17LinearCombinationISM_Li1EffLNS26_9ScaleType4KindE0ELNS_15FloatRoundStyleE2ESM_EENS_4gemm15EpilogueDefaultEEEEEvvEEEEvNT_6ParamsE --------------------------
	.section	.nv.shared._ZN7cutlass13device_kernelINS_4conv6kernel13ConvUniversalINS1_16ConvProblemShapeILNS1_8OperatorE0ELi2EEENS1_10collective14CollectiveConvINS1_46MainloopSm90TmaGmmaWarpSpecializedImplicitGemmILS5_0ELi11ELi2EN4cute5tupleIJNSA_1CILi1EEESD_SD_EEENS1_36KernelImplicitTmaWarpSpecializedSm90ELi1EEENSB_IJNSC_ILi256EEENSC_ILi64EEENSB_IJNSC_ILi32EEEEEEEEENS_10bfloat16_tESM_NSA_8TiledMMAINSA_8MMA_AtomIJNSA_4SM904GMMA27MMA_64x64x16_F32BF16BF16_SSILNSQ_5MajorE0ELSS_0ELNSQ_7ScaleInE1ELST_1EEEEEENSA_6LayoutISE_NSB_IJNSC_ILi0EEESX_SX_EEEEENSB_IJNSA_10UnderscoreES10_S10_EEEEENS7_6detail26Sm90ImplicitGemmTileTraitsINSA_20SM90_TMA_LOAD_IM2COLENSA_14ComposedLayoutINSA_7SwizzleILi2ELi4ELi3EEENSA_18smem_ptr_flag_bitsILi16EEENSW_INSB_IJNSB_IJNSC_ILi8EEESJ_EEENSB_IJSJ_SD_EEENSB_IJSD_NSC_ILi11EEEEEEEEENSB_IJNSB_IJSJ_SH_EEENSB_IJSD_SX_EEENSB_IJSX_NSC_ILi8192EEEEEEEEEEEEEvEENS14_INSA_13SM90_TMA_LOADENS16_IS18_S1A_NSW_INSB_IJNSB_IJS1B_S1B_EEES1D_S1F_EEENSB_IJS1H_S1I_NSB_IJSX_NSC_ILi2048EEEEEEEEEEEEEvEEEENS_8epilogue10collective6detail29Sm90TmaWarpSpecializedAdapterINS20_15DefaultEpilogueISM_NSB_IJNSB_IJlllEEESD_SX_EEES25_NS1Z_6thread17LinearCombinationISM_Li1EffLNS26_9ScaleType4KindE0ELNS_15FloatRoundStyleE2ESM_EENS_4gemm15EpilogueDefaultEEEEEvvEEEEvNT_6ParamsE,"aw",@nobits
	.sectionflags	@""
	.align	16
	.zero		1024


//--------------------- .nv.shared.reserved.0     --------------------------
	.section	.nv.shared.reserved.0,"aw",@nobits
	.weak		__nv_reservedSMEM_offset_0_alias
	.size		__nv_reservedSMEM_offset_0_alias, 0, 0
	.other		__nv_reservedSMEM_offset_0_alias,@"STO_CUDA_RESERVED_SHARED STV_DEFAULT"
__nv_reservedSMEM_offset_0_alias:
	.zero		0


//--------------------- .nv.global                --------------------------
	.section	.nv.global,"aw",@nobits
.nv.global:
	.type		_ZN39_INTERNAL_6aacbc88_4_k_cu_1f7ddafb_27914cute1_E,@object
	.size		_ZN39_INTERNAL_6aacbc88_4_k_cu_1f7ddafb_27914cute1_E,(_ZN39_INTERNAL_6aacbc88_4_k_cu_1f7ddafb_27914cuda3std3__45__cpo6cbeginE - _ZN39_INTERNAL_6aacbc88_4_k_cu_1f7ddafb_27914cute1_E)
_ZN39_INTERNAL_6aacbc88_4_k_cu_1f7ddafb_27914cute1_E:
	.zero		1
	.type		_ZN39_INTERNAL_6aacbc88_4_k_cu_1f7ddafb_27914cuda3std3__45__cpo6cbeginE,@object
	.size		_ZN39_INTERNAL_6aacbc88_4_k_cu_1f7ddafb_27914cuda3std3__45__cpo6cbeginE,(_ZN39_INTERNAL_6aacbc88_4_k_cu_1f7ddafb_27914cuda3std3__48in_placeE - _ZN39_INTERNAL_6aacbc88_4_k_cu_1f7ddafb_27914cuda3std3__45__cpo6cbeginE)
_ZN39_INTERNAL_6aacbc88_4_k_cu_1f7ddafb_27914cuda3std3__45__cpo6cbeginE:
	.zero		1
	.type		_ZN39_INTERNAL_6aacbc88_4_k_cu_1f7ddafb_27914cuda3std3__48in_placeE,@object
	.size		_ZN39_INTERNAL_6aacbc88_4_k_cu_1f7ddafb_27914cuda3std3__48in_placeE,(_ZN39_INTERNAL_6aacbc88_4_k_cu_1f7ddafb_27914cuda3std6ranges3__45__cpo9iter_moveE - _ZN39_INTERNAL_6aacbc88_4_k_cu_1f7ddafb_27914cuda3std3__48in_placeE)
_ZN39_INTERNAL_6aacbc88_4_k_cu_1f7ddafb_27914cuda3std3__48in_placeE:
	.zero		1
	.type		_ZN39_INTERNAL_6aacbc88_4_k_cu_1f7ddafb_27914cuda3std6ranges3__45__cpo9iter_moveE,@object
	.size		_ZN39_INTERNAL_6aacbc88_4_k_cu_1f7ddafb_27914cuda3std6ranges3__45__cpo9iter_moveE,(_ZN39_INTERNAL_6aacbc88_4_k_cu_1f7ddafb_27914cuda3std3__45__cpo5beginE - _ZN39_INTERNAL_6aacbc88_4_k_cu_1f7ddafb_27914cuda3std6ranges3__45__cpo9iter_moveE)
_ZN39_INTERNAL_6aacbc88_4_k_cu_1f7ddafb_27914cuda3std6ranges3__45__cpo9iter_moveE:
	.zero		1
	.type		_ZN39_INTERNAL_6aacbc88_4_k_cu_1f7ddafb_27914cuda3std3__45__cpo5beginE,@object
	.size		_ZN39_INTERNAL_6aacbc88_4_k_cu_1f7ddafb_27914cuda3std3__45__cpo5beginE,(_ZN39_INTERNAL_6aacbc88_4_k_cu_1f7ddafb_27914cuda3std3__441_GLOBAL__N__6aacbc88_4_k_cu_1f7ddafb_27916ignoreE - _ZN39_INTERNAL_6aacbc88_4_k_cu_1f7ddafb_27914cuda3std3__45__cpo5beginE)
_ZN39_INTERNAL_6aacbc88_4_k_cu_1f7ddafb_27914cuda3std3__45__cpo5beginE:
	.zero		1
	.type		_ZN39_INTERNAL_6aacbc88_4_k_cu_1f7ddafb_27914cuda3std3__441_GLOBAL__N__6aacbc88_4_k_cu_1f7ddafb_27916ignoreE,@object
	.size		_ZN39_INTERNAL_6aacbc88_4_k_cu_1f7ddafb_27914cuda3std3__441_GLOBAL__N__6aacbc88_4_k_cu_1f7ddafb_27916ignoreE,(_ZN39_INTERNAL_6aacbc88_4_k_cu_1f7ddafb_27914cute7productE - _ZN39_INTERNAL_6aacbc88_4_k_cu_1f7ddafb_27914cuda3std3__441_GLOBAL__N__6aacbc88_4_k_cu_1f7ddafb_27916ignoreE)
_ZN39_INTERNAL_6aacbc88_4_k_cu_1f7ddafb_27914cuda3std3__441_GLOBAL__N__6aacbc88_4_k_cu_1f7ddafb_27916ignoreE:
	.zero		1
	.type		_ZN39_INTERNAL_6aacbc88_4_k_cu_1f7ddafb_27914cute7productE,@object
	.size		_ZN39_INTERNAL_6aacbc88_4_k_cu_1f7ddafb_27914cute7productE,(_ZN39_INTERNAL_6aacbc88_4_k_cu_1f7ddafb_27914cuda3std3__45__cpo3endE - _ZN39_INTERNAL_6aacbc88_4_k_cu_1f7ddafb_27914cute7productE)
_ZN39_INTERNAL_6aacbc88_4_k_cu_1f7ddafb_27914cute7productE:
	.zero		1
	.type		_ZN39_INTERNAL_6aacbc88_4_k_cu_1f7ddafb_27914cuda3std3__45__cpo3endE,@object
	.size		_ZN39_INTERNAL_6aacbc88_4_k_cu_1f7ddafb_27914cuda3std3__45__cpo3endE,(_ZN39_INTERNAL_6aacbc88_4_k_cu_1f7ddafb_27914cuda3std3__419piecewise_constructE - _ZN39_INTERNAL_6aacbc88_4_k_cu_1f7ddafb_27914cuda3std3__45__cpo3endE)
_ZN39_INTERNAL_6aacbc88_4_k_cu_1f7ddafb_27914cuda3std3__45__cpo3endE:
	.zero		1
	.type		_ZN39_INTERNAL_6aacbc88_4_k_cu_1f7ddafb_27914cuda3std3__419piecewise_constructE,@object
	.size		_ZN39_INTERNAL_6aacbc88_4_k_cu_1f7ddafb_27914cuda3std3__419piecewise_constructE,(_ZN39_INTERNAL_6aacbc88_4_k_cu_1f7ddafb_27914cuda3std3__45__cpo4cendE - _ZN39_INTERNAL_6aacbc88_4_k_cu_1f7ddafb_27914cuda3std3__419piecewise_constructE)
_ZN39_INTERNAL_6aacbc88_4_k_cu_1f7ddafb_27914cuda3std3__419piecewise_constructE:
	.zero		1
	.type		_ZN39_INTERNAL_6aacbc88_4_k_cu_1f7ddafb_27914cuda3std3__45__cpo4cendE,@object
	.size		_ZN39_INTERNAL_6aacbc88_4_k_cu_1f7ddafb_27914cuda3std3__45__cpo4cendE,(_ZN39_INTERNAL_6aacbc88_4_k_cu_1f7ddafb_27914cuda3std6ranges3__45__cpo4swapE - _ZN39_INTERNAL_6aacbc88_4_k_cu_1f7ddafb_27914cuda3std3__45__cpo4cendE)
_ZN39_INTERNAL_6aacbc88_4_k_cu_1f7ddafb_27914cuda3std3__45__cpo4cendE:
	.zero		1
	.type		_ZN39_INTERNAL_6aacbc88_4_k_cu_1f7ddafb_27914cuda3std6ranges3__45__cpo4swapE,@object
	.size		_ZN39_INTERNAL_6aacbc88_4_k_cu_1f7ddafb_27914cuda3std6ranges3__45__cpo4swapE,(.L_7 - _ZN39_INTERNAL_6aacbc88_4_k_cu_1f7ddafb_27914cuda3std6ranges3__45__cpo4swapE)
_ZN39_INTERNAL_6aacbc88_4_k_cu_1f7ddafb_27914cuda3std6ranges3__45__cpo4swapE:
	.zero		1
.L_7:


//--------------------- .nv.constant0._ZN7cutlass13device_kernelINS_4conv6kernel13ConvUniversalINS1_16ConvProblemShapeILNS1_8OperatorE0ELi2EEENS1_10collective14CollectiveConvINS1_46MainloopSm90TmaGmmaWarpSpecializedImplicitGemmILS5_0ELi11ELi2EN4cute5tupleIJNSA_1CILi1EEESD_SD_EEENS1_36KernelImplicitTmaWarpSpecializedSm90ELi1EEENSB_IJNSC_ILi256EEENSC_ILi64EEENSB_IJNSC_ILi32EEEEEEEEENS_10bfloat16_tESM_NSA_8TiledMMAINSA_8MMA_AtomIJNSA_4SM904GMMA27MMA_64x64x16_F32BF16BF16_SSILNSQ_5MajorE0ELSS_0ELNSQ_7ScaleInE1ELST_1EEEEEENSA_6LayoutISE_NSB_IJNSC_ILi0EEESX_SX_EEEEENSB_IJNSA_10UnderscoreES10_S10_EEEEENS7_6detail26Sm90ImplicitGemmTileTraitsINSA_20SM90_TMA_LOAD_IM2COLENSA_14ComposedLayoutINSA_7SwizzleILi2ELi4ELi3EEENSA_18smem_ptr_flag_bitsILi16EEENSW_INSB_IJNSB_IJNSC_ILi8EEESJ_EEENSB_IJSJ_SD_EEENSB_IJSD_NSC_ILi11EEEEEEEEENSB_IJNSB_IJSJ_SH_EEENSB_IJSD_SX_EEENSB_IJSX_NSC_ILi8192EEEEEEEEEEEEEvEENS14_INSA_13SM90_TMA_LOADENS16_IS18_S1A_NSW_INSB_IJNSB_IJS1B_S1B_EEES1D_S1F_EEENSB_IJS1H_S1I_NSB_IJSX_NSC_ILi2048EEEEEEEEEEEEEvEEEENS_8epilogue10collective6detail29Sm90TmaWarpSpecializedAdapterINS20_15DefaultEpilogueISM_NSB_IJNSB_IJlllEEESD_SX_EEES25_NS1Z_6thread17LinearCombinationISM_Li1EffLNS26_9ScaleType4KindE0ELNS_15FloatRoundStyleE2ESM_EENS_4gemm15EpilogueDefaultEEEEEvvEEEEvNT_6ParamsE --------------------------
	.section	.nv.constant0._ZN7cutlass13device_kernelINS_4conv6kernel13ConvUniversalINS1_16ConvProblemShapeILNS1_8OperatorE0ELi2EEENS1_10collective14CollectiveConvINS1_46MainloopSm90TmaGmmaWarpSpecializedImplicitGemmILS5_0ELi11ELi2EN4cute5tupleIJNSA_1CILi1EEESD_SD_EEENS1_36KernelImplicitTmaWarpSpecializedSm90ELi1EEENSB_IJNSC_ILi256EEENSC_ILi64EEENSB_IJNSC_ILi32EEEEEEEEENS_10bfloat16_tESM_NSA_8TiledMMAINSA_8MMA_AtomIJNSA_4SM904GMMA27MMA_64x64x16_F32BF16BF16_SSILNSQ_5MajorE0ELSS_0ELNSQ_7ScaleInE1ELST_1EEEEEENSA_6LayoutISE_NSB_IJNSC_ILi0EEESX_SX_EEEEENSB_IJNSA_10UnderscoreES10_S10_EEEEENS7_6detail26Sm90ImplicitGemmTileTraitsINSA_20SM90_TMA_LOAD_IM2COLENSA_14ComposedLayoutINSA_7SwizzleILi2ELi4ELi3EEENSA_18smem_ptr_flag_bitsILi16EEENSW_INSB_IJNSB_IJNSC_ILi8EEESJ_EEENSB_IJSJ_SD_EEENSB_IJSD_NSC_ILi11EEEEEEEEENSB_IJNSB_IJSJ_SH_EEENSB_IJSD_SX_EEENSB_IJSX_NSC_ILi8192EEEEEEEEEEEEEvEENS14_INSA_13SM90_TMA_LOADENS16_IS18_S1A_NSW_INSB_IJNSB_IJS1B_S1B_EEES1D_S1F_EEENSB_IJS1H_S1I_NSB_IJSX_NSC_ILi2048EEEEEEEEEEEEEvEEEENS_8epilogue10collective6detail29Sm90TmaWarpSpecializedAdapterINS20_15DefaultEpilogueISM_NSB_IJNSB_IJlllEEESD_SX_EEES25_NS1Z_6thread17LinearCombinationISM_Li1EffLNS26_9ScaleType4KindE0ELNS_15FloatRoundStyleE2ESM_EENS_4gemm15EpilogueDefaultEEEEEvvEEEEvNT_6ParamsE,"a",@progbits
	.sectionflags	@""
	.align	4
.nv.constant0._ZN7cutlass13device_kernelINS_4conv6kernel13ConvUniversalINS1_16ConvProblemShapeILNS1_8OperatorE0ELi2EEENS1_10collective14CollectiveConvINS1_46MainloopSm90TmaGmmaWarpSpecializedImplicitGemmILS5_0ELi11ELi2EN4cute5tupleIJNSA_1CILi1EEESD_SD_EEENS1_36KernelImplicitTmaWarpSpecializedSm90ELi1EEENSB_IJNSC_ILi256EEENSC_ILi64EEENSB_IJNSC_ILi32EEEEEEEEENS_10bfloat16_tESM_NSA_8TiledMMAINSA_8MMA_AtomIJNSA_4SM904GMMA27MMA_64x64x16_F32BF16BF16_SSILNSQ_5MajorE0ELSS_0ELNSQ_7ScaleInE1ELST_1EEEEEENSA_6LayoutISE_NSB_IJNSC_ILi0EEESX_SX_EEEEENSB_IJNSA_10UnderscoreES10_S10_EEEEENS7_6detail26Sm90ImplicitGemmTileTraitsINSA_20SM90_TMA_LOAD_IM2COLENSA_14ComposedLayoutINSA_7SwizzleILi2ELi4ELi3EEENSA_18smem_ptr_flag_bitsILi16EEENSW_INSB_IJNSB_IJNSC_ILi8EEESJ_EEENSB_IJSJ_SD_EEENSB_IJSD_NSC_ILi11EEEEEEEEENSB_IJNSB_IJSJ_SH_EEENSB_IJSD_SX_EEENSB_IJSX_NSC_ILi8192EEEEEEEEEEEEEvEENS14_INSA_13SM90_TMA_LOADENS16_IS18_S1A_NSW_INSB_IJNSB_IJS1B_S1B_EEES1D_S1F_EEENSB_IJS1H_S1I_NSB_IJSX_NSC_ILi2048EEEEEEEEEEEEEvEEEENS_8epilogue10collective6detail29Sm90TmaWarpSpecializedAdapterINS20_15DefaultEpilogueISM_NSB_IJNSB_IJlllEEESD_SX_EEES25_NS1Z_6thread17LinearCombinationISM_Li1EffLNS26_9ScaleType4KindE0ELNS_15FloatRoundStyleE2ESM_EENS_4gemm15EpilogueDefaultEEEEEvvEEEEvNT_6ParamsE:
	.zero		1536


//--------------------- SYMBOLS --------------------------

	.type		.nv.reservedSmem.offset0,@object
	.size		.nv.reservedSmem.offset0,0x4
